//
// Generated by NVIDIA NVVM Compiler
//
// Compiler Build ID: CL-36424714
// Cuda compilation tools, release 13.0, V13.0.88
// Based on NVVM 20.0.0
//

.version 9.0
.target sm_100
.address_size 64

	// .globl	lll_kernel
.global .align 1 .b8 _ZN34_INTERNAL_fcefaa9e_4_k_cu_d3d511354cuda3std3__45__cpo5beginE[1];
.global .align 1 .b8 _ZN34_INTERNAL_fcefaa9e_4_k_cu_d3d511354cuda3std3__45__cpo3endE[1];
.global .align 1 .b8 _ZN34_INTERNAL_fcefaa9e_4_k_cu_d3d511354cuda3std3__45__cpo6cbeginE[1];
.global .align 1 .b8 _ZN34_INTERNAL_fcefaa9e_4_k_cu_d3d511354cuda3std3__45__cpo4cendE[1];
.global .align 1 .b8 _ZN34_INTERNAL_fcefaa9e_4_k_cu_d3d511354cuda3std3__45__cpo6rbeginE[1];
.global .align 1 .b8 _ZN34_INTERNAL_fcefaa9e_4_k_cu_d3d511354cuda3std3__45__cpo4rendE[1];
.global .align 1 .b8 _ZN34_INTERNAL_fcefaa9e_4_k_cu_d3d511354cuda3std3__45__cpo7crbeginE[1];
.global .align 1 .b8 _ZN34_INTERNAL_fcefaa9e_4_k_cu_d3d511354cuda3std3__45__cpo5crendE[1];
.global .align 1 .b8 _ZN34_INTERNAL_fcefaa9e_4_k_cu_d3d511354cuda3std3__436_GLOBAL__N__fcefaa9e_4_k_cu_d3d511356ignoreE[1];
.global .align 1 .b8 _ZN34_INTERNAL_fcefaa9e_4_k_cu_d3d511354cuda3std3__419piecewise_constructE[1];
.global .align 1 .b8 _ZN34_INTERNAL_fcefaa9e_4_k_cu_d3d511354cuda3std3__48in_placeE[1];
.global .align 1 .b8 _ZN34_INTERNAL_fcefaa9e_4_k_cu_d3d511354cuda3std3__420unreachable_sentinelE[1];
.global .align 1 .b8 _ZN34_INTERNAL_fcefaa9e_4_k_cu_d3d511354cuda3std3__47nulloptE[1];
.global .align 1 .b8 _ZN34_INTERNAL_fcefaa9e_4_k_cu_d3d511354cuda3std3__48unexpectE[1];
.global .align 1 .b8 _ZN34_INTERNAL_fcefaa9e_4_k_cu_d3d511354cuda3std6ranges3__45__cpo4swapE[1];
.global .align 1 .b8 _ZN34_INTERNAL_fcefaa9e_4_k_cu_d3d511354cuda3std6ranges3__45__cpo9iter_moveE[1];
.global .align 1 .b8 _ZN34_INTERNAL_fcefaa9e_4_k_cu_d3d511354cuda3std6ranges3__45__cpo5beginE[1];
.global .align 1 .b8 _ZN34_INTERNAL_fcefaa9e_4_k_cu_d3d511354cuda3std6ranges3__45__cpo3endE[1];
.global .align 1 .b8 _ZN34_INTERNAL_fcefaa9e_4_k_cu_d3d511354cuda3std6ranges3__45__cpo6cbeginE[1];
.global .align 1 .b8 _ZN34_INTERNAL_fcefaa9e_4_k_cu_d3d511354cuda3std6ranges3__45__cpo4cendE[1];
.global .align 1 .b8 _ZN34_INTERNAL_fcefaa9e_4_k_cu_d3d511354cuda3std6ranges3__45__cpo7advanceE[1];
.global .align 1 .b8 _ZN34_INTERNAL_fcefaa9e_4_k_cu_d3d511354cuda3std6ranges3__45__cpo9iter_swapE[1];
.global .align 1 .b8 _ZN34_INTERNAL_fcefaa9e_4_k_cu_d3d511354cuda3std6ranges3__45__cpo4nextE[1];
.global .align 1 .b8 _ZN34_INTERNAL_fcefaa9e_4_k_cu_d3d511354cuda3std6ranges3__45__cpo4prevE[1];
.global .align 1 .b8 _ZN34_INTERNAL_fcefaa9e_4_k_cu_d3d511354cuda3std6ranges3__45__cpo4dataE[1];
.global .align 1 .b8 _ZN34_INTERNAL_fcefaa9e_4_k_cu_d3d511354cuda3std6ranges3__45__cpo5cdataE[1];
.global .align 1 .b8 _ZN34_INTERNAL_fcefaa9e_4_k_cu_d3d511354cuda3std6ranges3__45__cpo4sizeE[1];
.global .align 1 .b8 _ZN34_INTERNAL_fcefaa9e_4_k_cu_d3d511354cuda3std6ranges3__45__cpo5ssizeE[1];
.global .align 1 .b8 _ZN34_INTERNAL_fcefaa9e_4_k_cu_d3d511354cuda3std6ranges3__45__cpo8distanceE[1];
.global .align 1 .b8 _ZN34_INTERNAL_fcefaa9e_4_k_cu_d3d511356thrust24THRUST_300001_SM_1000_NS8cuda_cub3parE[1];
.global .align 1 .b8 _ZN34_INTERNAL_fcefaa9e_4_k_cu_d3d511356thrust24THRUST_300001_SM_1000_NS8cuda_cub10par_nosyncE[1];
.global .align 1 .b8 _ZN34_INTERNAL_fcefaa9e_4_k_cu_d3d511356thrust24THRUST_300001_SM_1000_NS6system6detail10sequential3seqE[1];
.global .align 1 .b8 _ZN34_INTERNAL_fcefaa9e_4_k_cu_d3d511356thrust24THRUST_300001_SM_1000_NS6system3cpp3parE[1];
.global .align 1 .b8 _ZN34_INTERNAL_fcefaa9e_4_k_cu_d3d511356thrust24THRUST_300001_SM_1000_NS12placeholders2_1E[1];
.global .align 1 .b8 _ZN34_INTERNAL_fcefaa9e_4_k_cu_d3d511356thrust24THRUST_300001_SM_1000_NS12placeholders2_2E[1];
.global .align 1 .b8 _ZN34_INTERNAL_fcefaa9e_4_k_cu_d3d511356thrust24THRUST_300001_SM_1000_NS12placeholders2_3E[1];
.global .align 1 .b8 _ZN34_INTERNAL_fcefaa9e_4_k_cu_d3d511356thrust24THRUST_300001_SM_1000_NS12placeholders2_4E[1];
.global .align 1 .b8 _ZN34_INTERNAL_fcefaa9e_4_k_cu_d3d511356thrust24THRUST_300001_SM_1000_NS12placeholders2_5E[1];
.global .align 1 .b8 _ZN34_INTERNAL_fcefaa9e_4_k_cu_d3d511356thrust24THRUST_300001_SM_1000_NS12placeholders2_6E[1];
.global .align 1 .b8 _ZN34_INTERNAL_fcefaa9e_4_k_cu_d3d511356thrust24THRUST_300001_SM_1000_NS12placeholders2_7E[1];
.global .align 1 .b8 _ZN34_INTERNAL_fcefaa9e_4_k_cu_d3d511356thrust24THRUST_300001_SM_1000_NS12placeholders2_8E[1];
.global .align 1 .b8 _ZN34_INTERNAL_fcefaa9e_4_k_cu_d3d511356thrust24THRUST_300001_SM_1000_NS12placeholders2_9E[1];
.global .align 1 .b8 _ZN34_INTERNAL_fcefaa9e_4_k_cu_d3d511356thrust24THRUST_300001_SM_1000_NS12placeholders3_10E[1];
.global .align 1 .b8 _ZN34_INTERNAL_fcefaa9e_4_k_cu_d3d511356thrust24THRUST_300001_SM_1000_NS3seqE[1];
.global .align 1 .b8 _ZN34_INTERNAL_fcefaa9e_4_k_cu_d3d511356thrust24THRUST_300001_SM_1000_NS6deviceE[1];

.visible .entry lll_kernel(
	.param .u32 lll_kernel_param_0,
	.param .u64 .ptr .align 1 lll_kernel_param_1,
	.param .u64 .ptr .align 1 lll_kernel_param_2,
	.param .f64 lll_kernel_param_3
)
{
	.reg .pred 	%p<67>;
	.reg .b16 	%rs<15>;
	.reg .b32 	%r<335>;
	.reg .b64 	%rd<533>;
	.reg .b64 	%fd<203>;

	ld.param.u32 	%r133, [lll_kernel_param_0];
	ld.param.u64 	%rd10, [lll_kernel_param_1];
	ld.param.u64 	%rd11, [lll_kernel_param_2];
	ld.param.f64 	%fd8, [lll_kernel_param_3];
	cvta.to.global.u64 	%rd1, %rd10;
	cvta.to.global.u64 	%rd2, %rd11;
	mov.u32 	%r134, %tid.x;
	mov.u32 	%r135, %ctaid.x;
	or.b32  	%r136, %r134, %r135;
	setp.ne.s32 	%p1, %r136, 0;
	@%p1 bra 	$L__BB0_92;
	mul.lo.s32 	%r1, %r133, %r133;
	setp.eq.s32 	%p2, %r133, 0;
	@%p2 bra 	$L__BB0_13;
	add.s32 	%r138, %r1, -1;
	and.b32  	%r2, %r1, 13;
	setp.lt.u32 	%p3, %r138, 15;
	mov.b32 	%r289, 0;
	@%p3 bra 	$L__BB0_5;
	and.b32  	%r289, %r1, -16;
	mov.b32 	%r287, 0;
$L__BB0_4:
	.pragma "nounroll";
	mul.wide.u32 	%rd12, %r287, 8;
	add.s64 	%rd13, %rd2, %rd12;
	mov.b64 	%rd14, 0;
	st.global.u64 	[%rd13], %rd14;
	st.global.u64 	[%rd13+8], %rd14;
	st.global.u64 	[%rd13+16], %rd14;
	st.global.u64 	[%rd13+24], %rd14;
	st.global.u64 	[%rd13+32], %rd14;
	st.global.u64 	[%rd13+40], %rd14;
	st.global.u64 	[%rd13+48], %rd14;
	st.global.u64 	[%rd13+56], %rd14;
	st.global.u64 	[%rd13+64], %rd14;
	st.global.u64 	[%rd13+72], %rd14;
	st.global.u64 	[%rd13+80], %rd14;
	st.global.u64 	[%rd13+88], %rd14;
	st.global.u64 	[%rd13+96], %rd14;
	st.global.u64 	[%rd13+104], %rd14;
	st.global.u64 	[%rd13+112], %rd14;
	st.global.u64 	[%rd13+120], %rd14;
	add.s32 	%r287, %r287, 16;
	setp.ne.s32 	%p4, %r287, %r289;
	@%p4 bra 	$L__BB0_4;
$L__BB0_5:
	setp.eq.s32 	%p5, %r2, 0;
	@%p5 bra 	$L__BB0_13;
	and.b32  	%r7, %r1, 5;
	setp.lt.u32 	%p6, %r2, 8;
	@%p6 bra 	$L__BB0_8;
	mul.wide.u32 	%rd15, %r289, 8;
	add.s64 	%rd16, %rd2, %rd15;
	mov.b64 	%rd17, 0;
	st.global.u64 	[%rd16], %rd17;
	st.global.u64 	[%rd16+8], %rd17;
	st.global.u64 	[%rd16+16], %rd17;
	st.global.u64 	[%rd16+24], %rd17;
	st.global.u64 	[%rd16+32], %rd17;
	st.global.u64 	[%rd16+40], %rd17;
	st.global.u64 	[%rd16+48], %rd17;
	st.global.u64 	[%rd16+56], %rd17;
	add.s32 	%r289, %r289, 8;
$L__BB0_8:
	setp.eq.s32 	%p7, %r7, 0;
	@%p7 bra 	$L__BB0_13;
	setp.lt.u32 	%p8, %r7, 4;
	@%p8 bra 	$L__BB0_11;
	mul.wide.u32 	%rd18, %r289, 8;
	add.s64 	%rd19, %rd2, %rd18;
	mov.b64 	%rd20, 0;
	st.global.u64 	[%rd19], %rd20;
	st.global.u64 	[%rd19+8], %rd20;
	st.global.u64 	[%rd19+16], %rd20;
	st.global.u64 	[%rd19+24], %rd20;
	add.s32 	%r289, %r289, 4;
$L__BB0_11:
	and.b32  	%r140, %r1, 1;
	setp.eq.b32 	%p9, %r140, 1;
	not.pred 	%p10, %p9;
	@%p10 bra 	$L__BB0_13;
	mul.wide.u32 	%rd21, %r289, 8;
	add.s64 	%rd22, %rd2, %rd21;
	mov.b64 	%rd23, 0;
	st.global.u64 	[%rd22], %rd23;
$L__BB0_13:
	setp.lt.s32 	%p11, %r133, 1;
	@%p11 bra 	$L__BB0_25;
	add.s32 	%r142, %r133, -1;
	and.b32  	%r12, %r133, 7;
	setp.lt.u32 	%p12, %r142, 7;
	mov.b32 	%r291, 0;
	@%p12 bra 	$L__BB0_17;
	and.b32  	%r291, %r133, 2147483640;
	mov.b32 	%r294, 0;
$L__BB0_16:
	.pragma "nounroll";
	mul.lo.s32 	%r144, %r294, %r133;
	add.s32 	%r145, %r144, %r294;
	mul.wide.u32 	%rd24, %r145, 8;
	add.s64 	%rd25, %rd2, %rd24;
	mov.b64 	%rd26, 1;
	st.global.u64 	[%rd25], %rd26;
	add.s32 	%r146, %r144, %r133;
	cvt.u64.u32 	%rd27, %r146;
	cvt.u64.u32 	%rd28, %r294;
	add.s64 	%rd29, %rd27, %rd28;
	shl.b64 	%rd30, %rd29, 3;
	add.s64 	%rd31, %rd2, %rd30;
	st.global.u64 	[%rd31+8], %rd26;
	add.s32 	%r147, %r146, %r133;
	cvt.u64.u32 	%rd32, %r147;
	add.s64 	%rd33, %rd32, %rd28;
	shl.b64 	%rd34, %rd33, 3;
	add.s64 	%rd35, %rd2, %rd34;
	st.global.u64 	[%rd35+16], %rd26;
	add.s32 	%r148, %r147, %r133;
	cvt.u64.u32 	%rd36, %r148;
	add.s64 	%rd37, %rd36, %rd28;
	shl.b64 	%rd38, %rd37, 3;
	add.s64 	%rd39, %rd2, %rd38;
	st.global.u64 	[%rd39+24], %rd26;
	add.s32 	%r149, %r148, %r133;
	cvt.u64.u32 	%rd40, %r149;
	add.s64 	%rd41, %rd40, %rd28;
	shl.b64 	%rd42, %rd41, 3;
	add.s64 	%rd43, %rd2, %rd42;
	st.global.u64 	[%rd43+32], %rd26;
	add.s32 	%r150, %r149, %r133;
	cvt.u64.u32 	%rd44, %r150;
	add.s64 	%rd45, %rd44, %rd28;
	shl.b64 	%rd46, %rd45, 3;
	add.s64 	%rd47, %rd2, %rd46;
	st.global.u64 	[%rd47+40], %rd26;
	add.s32 	%r151, %r150, %r133;
	cvt.u64.u32 	%rd48, %r151;
	add.s64 	%rd49, %rd48, %rd28;
	shl.b64 	%rd50, %rd49, 3;
	add.s64 	%rd51, %rd2, %rd50;
	st.global.u64 	[%rd51+48], %rd26;
	add.s32 	%r152, %r151, %r133;
	cvt.u64.u32 	%rd52, %r152;
	add.s64 	%rd53, %rd52, %rd28;
	shl.b64 	%rd54, %rd53, 3;
	add.s64 	%rd55, %rd2, %rd54;
	st.global.u64 	[%rd55+56], %rd26;
	add.s32 	%r294, %r294, 8;
	setp.eq.s32 	%p13, %r294, %r291;
	@%p13 bra 	$L__BB0_17;
	bra.uni 	$L__BB0_16;
$L__BB0_17:
	setp.eq.s32 	%p14, %r12, 0;
	@%p14 bra 	$L__BB0_25;
	and.b32  	%r15, %r133, 3;
	setp.lt.u32 	%p15, %r12, 4;
	@%p15 bra 	$L__BB0_20;
	mul.lo.s32 	%r153, %r291, %r133;
	add.s32 	%r154, %r153, %r291;
	mul.wide.u32 	%rd56, %r154, 8;
	add.s64 	%rd57, %rd2, %rd56;
	mov.b64 	%rd58, 1;
	st.global.u64 	[%rd57], %rd58;
	add.s32 	%r155, %r153, %r133;
	cvt.u64.u32 	%rd59, %r155;
	cvt.u64.u32 	%rd60, %r291;
	add.s64 	%rd61, %rd59, %rd60;
	shl.b64 	%rd62, %rd61, 3;
	add.s64 	%rd63, %rd2, %rd62;
	st.global.u64 	[%rd63+8], %rd58;
	add.s32 	%r156, %r155, %r133;
	cvt.u64.u32 	%rd64, %r156;
	add.s64 	%rd65, %rd64, %rd60;
	shl.b64 	%rd66, %rd65, 3;
	add.s64 	%rd67, %rd2, %rd66;
	st.global.u64 	[%rd67+16], %rd58;
	add.s32 	%r157, %r156, %r133;
	cvt.u64.u32 	%rd68, %r157;
	add.s64 	%rd69, %rd68, %rd60;
	shl.b64 	%rd70, %rd69, 3;
	add.s64 	%rd71, %rd2, %rd70;
	st.global.u64 	[%rd71+24], %rd58;
	add.s32 	%r291, %r291, 4;
$L__BB0_20:
	setp.eq.s32 	%p16, %r15, 0;
	@%p16 bra 	$L__BB0_25;
	setp.eq.s32 	%p17, %r15, 1;
	@%p17 bra 	$L__BB0_23;
	mul.lo.s32 	%r158, %r291, %r133;
	add.s32 	%r159, %r158, %r291;
	mul.wide.u32 	%rd72, %r159, 8;
	add.s64 	%rd73, %rd2, %rd72;
	mov.b64 	%rd74, 1;
	st.global.u64 	[%rd73], %rd74;
	add.s32 	%r160, %r158, %r133;
	cvt.u64.u32 	%rd75, %r160;
	cvt.u64.u32 	%rd76, %r291;
	add.s64 	%rd77, %rd75, %rd76;
	shl.b64 	%rd78, %rd77, 3;
	add.s64 	%rd79, %rd2, %rd78;
	st.global.u64 	[%rd79+8], %rd74;
	add.s32 	%r291, %r291, 2;
$L__BB0_23:
	and.b32  	%r161, %r133, 1;
	setp.eq.b32 	%p18, %r161, 1;
	not.pred 	%p19, %p18;
	@%p19 bra 	$L__BB0_25;
	mad.lo.s32 	%r162, %r291, %r133, %r291;
	mul.wide.u32 	%rd80, %r162, 8;
	add.s64 	%rd81, %rd2, %rd80;
	mov.b64 	%rd82, 1;
	st.global.u64 	[%rd81], %rd82;
$L__BB0_25:
	setp.lt.s32 	%p20, %r133, 2;
	@%p20 bra 	$L__BB0_92;
	add.s32 	%r20, %r133, -1;
	and.b32  	%r21, %r133, 7;
	add.s32 	%r22, %r21, -1;
	and.b32  	%r23, %r133, 3;
	add.s32 	%r24, %r23, -1;
	add.s32 	%r25, %r133, -2;
	and.b32  	%r26, %r133, 2147483640;
	and.b32  	%r27, %r133, 1;
	shl.b32 	%r28, %r133, 3;
	shl.b32 	%r29, %r133, 1;
	mul.lo.s32 	%r30, %r133, 3;
	shl.b32 	%r31, %r133, 2;
	mul.lo.s32 	%r32, %r133, 5;
	mul.lo.s32 	%r33, %r133, 6;
	mul.lo.s32 	%r34, %r133, 7;
	mov.b32 	%r295, 1;
$L__BB0_27:
	setp.lt.s32 	%p21, %r295, 1;
	@%p21 bra 	$L__BB0_53;
	cvt.u16.u32 	%rs1, %r295;
	add.s32 	%r38, %r133, %r295;
	add.s32 	%r39, %r29, %r295;
	add.s32 	%r40, %r30, %r295;
	add.s32 	%r41, %r31, %r295;
	mov.b32 	%r296, 0;
	mov.b16 	%rs13, 0;
	mov.u16 	%rs14, %rs13;
	mov.u32 	%r297, %r295;
$L__BB0_29:
	mov.u32 	%r43, %r297;
	add.s32 	%r297, %r43, -1;
	mul.lo.s32 	%r165, %r297, %r133;
	add.s32 	%r166, %r165, %r295;
	mul.wide.s32 	%rd83, %r166, 8;
	add.s64 	%rd84, %rd1, %rd83;
	ld.global.f64 	%fd9, [%rd84];
	neg.f64 	%fd10, %fd9;
	cvt.s64.s32 	%rd85, %r165;
	cvt.s64.s32 	%rd3, %r43;
	add.s64 	%rd86, %rd85, %rd3;
	shl.b64 	%rd87, %rd86, 3;
	add.s64 	%rd88, %rd1, %rd87;
	ld.global.f64 	%fd11, [%rd88+-8];
	div.rn.f64 	%fd12, %fd10, %fd11;
	mov.f64 	%fd13, 0d3FE0000000000000;
	copysign.f64 	%fd14, %fd12, %fd13;
	add.rz.f64 	%fd15, %fd12, %fd14;
	cvt.rzi.f64.f64 	%fd16, %fd15;
	cvt.rzi.s64.f64 	%rd4, %fd16;
	setp.eq.s64 	%p22, %rd4, 0;
	@%p22 bra 	$L__BB0_52;
	cvt.rn.f64.s64 	%fd1, %rd4;
	sub.s32 	%r168, %r296, %r295;
	setp.gt.u32 	%p23, %r168, -8;
	mov.b32 	%r316, 0;
	@%p23 bra 	$L__BB0_33;
	add.s32 	%r301, %r32, %r295;
	add.s32 	%r300, %r33, %r295;
	add.s32 	%r299, %r34, %r295;
	cvt.u32.u64 	%r170, %rd3;
	and.b32  	%r316, %r170, -8;
	neg.s32 	%r314, %r316;
	mov.b32 	%r306, 0;
	mov.u32 	%r298, %r295;
	mov.u32 	%r302, %r41;
	mov.u32 	%r303, %r40;
	mov.u32 	%r304, %r39;
	mov.u32 	%r305, %r38;
	mov.u32 	%r307, %r34;
	mov.u32 	%r308, %r33;
	mov.u32 	%r309, %r32;
	mov.u32 	%r310, %r31;
	mov.u32 	%r311, %r30;
	mov.u32 	%r312, %r29;
	mov.u32 	%r313, %r133;
$L__BB0_32:
	.pragma "nounroll";
	cvt.s64.s32 	%rd89, %r306;
	add.s64 	%rd90, %rd89, %rd3;
	shl.b64 	%rd91, %rd90, 3;
	add.s64 	%rd92, %rd1, %rd91;
	ld.global.f64 	%fd17, [%rd92+-8];
	mul.wide.u32 	%rd93, %r298, 8;
	add.s64 	%rd94, %rd1, %rd93;
	ld.global.f64 	%fd18, [%rd94];
	fma.rn.f64 	%fd19, %fd17, %fd1, %fd18;
	st.global.f64 	[%rd94], %fd19;
	cvt.s64.s32 	%rd95, %r313;
	add.s64 	%rd96, %rd95, %rd3;
	shl.b64 	%rd97, %rd96, 3;
	add.s64 	%rd98, %rd1, %rd97;
	ld.global.f64 	%fd20, [%rd98+-8];
	mul.wide.u32 	%rd99, %r305, 8;
	add.s64 	%rd100, %rd1, %rd99;
	ld.global.f64 	%fd21, [%rd100];
	fma.rn.f64 	%fd22, %fd20, %fd1, %fd21;
	st.global.f64 	[%rd100], %fd22;
	cvt.s64.s32 	%rd101, %r312;
	add.s64 	%rd102, %rd101, %rd3;
	shl.b64 	%rd103, %rd102, 3;
	add.s64 	%rd104, %rd1, %rd103;
	ld.global.f64 	%fd23, [%rd104+-8];
	mul.wide.u32 	%rd105, %r304, 8;
	add.s64 	%rd106, %rd1, %rd105;
	ld.global.f64 	%fd24, [%rd106];
	fma.rn.f64 	%fd25, %fd23, %fd1, %fd24;
	st.global.f64 	[%rd106], %fd25;
	cvt.s64.s32 	%rd107, %r311;
	add.s64 	%rd108, %rd107, %rd3;
	shl.b64 	%rd109, %rd108, 3;
	add.s64 	%rd110, %rd1, %rd109;
	ld.global.f64 	%fd26, [%rd110+-8];
	mul.wide.u32 	%rd111, %r303, 8;
	add.s64 	%rd112, %rd1, %rd111;
	ld.global.f64 	%fd27, [%rd112];
	fma.rn.f64 	%fd28, %fd26, %fd1, %fd27;
	st.global.f64 	[%rd112], %fd28;
	cvt.s64.s32 	%rd113, %r310;
	add.s64 	%rd114, %rd113, %rd3;
	shl.b64 	%rd115, %rd114, 3;
	add.s64 	%rd116, %rd1, %rd115;
	ld.global.f64 	%fd29, [%rd116+-8];
	mul.wide.u32 	%rd117, %r302, 8;
	add.s64 	%rd118, %rd1, %rd117;
	ld.global.f64 	%fd30, [%rd118];
	fma.rn.f64 	%fd31, %fd29, %fd1, %fd30;
	st.global.f64 	[%rd118], %fd31;
	cvt.s64.s32 	%rd119, %r309;
	add.s64 	%rd120, %rd119, %rd3;
	shl.b64 	%rd121, %rd120, 3;
	add.s64 	%rd122, %rd1, %rd121;
	ld.global.f64 	%fd32, [%rd122+-8];
	mul.wide.u32 	%rd123, %r301, 8;
	add.s64 	%rd124, %rd1, %rd123;
	ld.global.f64 	%fd33, [%rd124];
	fma.rn.f64 	%fd34, %fd32, %fd1, %fd33;
	st.global.f64 	[%rd124], %fd34;
	cvt.s64.s32 	%rd125, %r308;
	add.s64 	%rd126, %rd125, %rd3;
	shl.b64 	%rd127, %rd126, 3;
	add.s64 	%rd128, %rd1, %rd127;
	ld.global.f64 	%fd35, [%rd128+-8];
	mul.wide.u32 	%rd129, %r300, 8;
	add.s64 	%rd130, %rd1, %rd129;
	ld.global.f64 	%fd36, [%rd130];
	fma.rn.f64 	%fd37, %fd35, %fd1, %fd36;
	st.global.f64 	[%rd130], %fd37;
	cvt.s64.s32 	%rd131, %r307;
	add.s64 	%rd132, %rd131, %rd3;
	shl.b64 	%rd133, %rd132, 3;
	add.s64 	%rd134, %rd1, %rd133;
	ld.global.f64 	%fd38, [%rd134+-8];
	mul.wide.u32 	%rd135, %r299, 8;
	add.s64 	%rd136, %rd1, %rd135;
	ld.global.f64 	%fd39, [%rd136];
	fma.rn.f64 	%fd40, %fd38, %fd1, %fd39;
	st.global.f64 	[%rd136], %fd40;
	add.s32 	%r314, %r314, 8;
	add.s32 	%r313, %r313, %r28;
	add.s32 	%r312, %r312, %r28;
	add.s32 	%r311, %r311, %r28;
	add.s32 	%r310, %r310, %r28;
	add.s32 	%r309, %r309, %r28;
	add.s32 	%r308, %r308, %r28;
	add.s32 	%r307, %r307, %r28;
	add.s32 	%r306, %r306, %r28;
	add.s32 	%r305, %r305, %r28;
	add.s32 	%r304, %r304, %r28;
	add.s32 	%r303, %r303, %r28;
	add.s32 	%r302, %r302, %r28;
	add.s32 	%r301, %r301, %r28;
	add.s32 	%r300, %r300, %r28;
	add.s32 	%r299, %r299, %r28;
	add.s32 	%r298, %r298, %r28;
	setp.ne.s32 	%p24, %r314, 0;
	@%p24 bra 	$L__BB0_32;
$L__BB0_33:
	cvt.u32.u64 	%r171, %rd3;
	and.b32  	%r172, %r171, 7;
	setp.eq.s32 	%p25, %r172, 0;
	@%p25 bra 	$L__BB0_41;
	sub.s16 	%rs9, %rs1, %rs14;
	cvt.u32.u16 	%r173, %rs9;
	and.b32  	%r85, %r173, 7;
	add.s32 	%r174, %r85, -1;
	setp.lt.u32 	%p26, %r174, 3;
	@%p26 bra 	$L__BB0_36;
	mul.lo.s32 	%r175, %r316, %r133;
	cvt.s64.s32 	%rd137, %r175;
	add.s64 	%rd138, %rd137, %rd3;
	shl.b64 	%rd139, %rd138, 3;
	add.s64 	%rd140, %rd1, %rd139;
	ld.global.f64 	%fd41, [%rd140+-8];
	add.s32 	%r176, %r175, %r295;
	mul.wide.u32 	%rd141, %r176, 8;
	add.s64 	%rd142, %rd1, %rd141;
	ld.global.f64 	%fd42, [%rd142];
	fma.rn.f64 	%fd43, %fd41, %fd1, %fd42;
	st.global.f64 	[%rd142], %fd43;
	add.s32 	%r177, %r175, %r133;
	cvt.s64.s32 	%rd143, %r177;
	add.s64 	%rd144, %rd143, %rd3;
	shl.b64 	%rd145, %rd144, 3;
	add.s64 	%rd146, %rd1, %rd145;
	ld.global.f64 	%fd44, [%rd146+-8];
	add.s32 	%r178, %r176, %r133;
	mul.wide.u32 	%rd147, %r178, 8;
	add.s64 	%rd148, %rd1, %rd147;
	ld.global.f64 	%fd45, [%rd148];
	fma.rn.f64 	%fd46, %fd44, %fd1, %fd45;
	st.global.f64 	[%rd148], %fd46;
	add.s32 	%r179, %r177, %r133;
	cvt.s64.s32 	%rd149, %r179;
	add.s64 	%rd150, %rd149, %rd3;
	shl.b64 	%rd151, %rd150, 3;
	add.s64 	%rd152, %rd1, %rd151;
	ld.global.f64 	%fd47, [%rd152+-8];
	add.s32 	%r180, %r178, %r133;
	mul.wide.u32 	%rd153, %r180, 8;
	add.s64 	%rd154, %rd1, %rd153;
	ld.global.f64 	%fd48, [%rd154];
	fma.rn.f64 	%fd49, %fd47, %fd1, %fd48;
	st.global.f64 	[%rd154], %fd49;
	add.s32 	%r181, %r179, %r133;
	cvt.s64.s32 	%rd155, %r181;
	add.s64 	%rd156, %rd155, %rd3;
	shl.b64 	%rd157, %rd156, 3;
	add.s64 	%rd158, %rd1, %rd157;
	ld.global.f64 	%fd50, [%rd158+-8];
	add.s32 	%r182, %r180, %r133;
	mul.wide.u32 	%rd159, %r182, 8;
	add.s64 	%rd160, %rd1, %rd159;
	ld.global.f64 	%fd51, [%rd160];
	fma.rn.f64 	%fd52, %fd50, %fd1, %fd51;
	st.global.f64 	[%rd160], %fd52;
	add.s32 	%r316, %r316, 4;
$L__BB0_36:
	and.b32  	%r183, %r85, 3;
	setp.eq.s32 	%p27, %r183, 0;
	@%p27 bra 	$L__BB0_41;
	cvt.u16.u32 	%rs10, %r295;
	sub.s16 	%rs4, %rs10, %rs13;
	and.b16  	%rs11, %rs4, 3;
	setp.eq.s16 	%p28, %rs11, 1;
	@%p28 bra 	$L__BB0_39;
	mul.lo.s32 	%r184, %r316, %r133;
	cvt.s64.s32 	%rd161, %r184;
	add.s64 	%rd162, %rd161, %rd3;
	shl.b64 	%rd163, %rd162, 3;
	add.s64 	%rd164, %rd1, %rd163;
	ld.global.f64 	%fd53, [%rd164+-8];
	add.s32 	%r185, %r184, %r295;
	mul.wide.u32 	%rd165, %r185, 8;
	add.s64 	%rd166, %rd1, %rd165;
	ld.global.f64 	%fd54, [%rd166];
	fma.rn.f64 	%fd55, %fd53, %fd1, %fd54;
	st.global.f64 	[%rd166], %fd55;
	add.s32 	%r186, %r184, %r133;
	cvt.s64.s32 	%rd167, %r186;
	add.s64 	%rd168, %rd167, %rd3;
	shl.b64 	%rd169, %rd168, 3;
	add.s64 	%rd170, %rd1, %rd169;
	ld.global.f64 	%fd56, [%rd170+-8];
	add.s32 	%r187, %r185, %r133;
	mul.wide.u32 	%rd171, %r187, 8;
	add.s64 	%rd172, %rd1, %rd171;
	ld.global.f64 	%fd57, [%rd172];
	fma.rn.f64 	%fd58, %fd56, %fd1, %fd57;
	st.global.f64 	[%rd172], %fd58;
	add.s32 	%r316, %r316, 2;
$L__BB0_39:
	and.b16  	%rs12, %rs4, 1;
	setp.eq.b16 	%p29, %rs12, 1;
	not.pred 	%p30, %p29;
	@%p30 bra 	$L__BB0_41;
	mul.lo.s32 	%r188, %r316, %r133;
	cvt.s64.s32 	%rd173, %r188;
	add.s64 	%rd174, %rd173, %rd3;
	shl.b64 	%rd175, %rd174, 3;
	add.s64 	%rd176, %rd1, %rd175;
	ld.global.f64 	%fd59, [%rd176+-8];
	add.s32 	%r189, %r188, %r295;
	mul.wide.u32 	%rd177, %r189, 8;
	add.s64 	%rd178, %rd1, %rd177;
	ld.global.f64 	%fd60, [%rd178];
	fma.rn.f64 	%fd61, %fd59, %fd1, %fd60;
	st.global.f64 	[%rd178], %fd61;
$L__BB0_41:
	setp.lt.u32 	%p31, %r20, 7;
	mov.b32 	%r320, 0;
	@%p31 bra 	$L__BB0_44;
	mov.b32 	%r318, 0;
$L__BB0_43:
	.pragma "nounroll";
	mul.lo.s32 	%r192, %r318, %r133;
	cvt.s64.s32 	%rd179, %r192;
	add.s64 	%rd180, %rd179, %rd3;
	shl.b64 	%rd181, %rd180, 3;
	add.s64 	%rd182, %rd2, %rd181;
	ld.global.u64 	%rd183, [%rd182+-8];
	add.s32 	%r193, %r192, %r295;
	mul.wide.u32 	%rd184, %r193, 8;
	add.s64 	%rd185, %rd2, %rd184;
	ld.global.u64 	%rd186, [%rd185];
	mad.lo.s64 	%rd187, %rd183, %rd4, %rd186;
	st.global.u64 	[%rd185], %rd187;
	add.s32 	%r194, %r192, %r133;
	cvt.s64.s32 	%rd188, %r194;
	add.s64 	%rd189, %rd188, %rd3;
	shl.b64 	%rd190, %rd189, 3;
	add.s64 	%rd191, %rd2, %rd190;
	ld.global.u64 	%rd192, [%rd191+-8];
	add.s32 	%r195, %r193, %r133;
	mul.wide.u32 	%rd193, %r195, 8;
	add.s64 	%rd194, %rd2, %rd193;
	ld.global.u64 	%rd195, [%rd194];
	mad.lo.s64 	%rd196, %rd192, %rd4, %rd195;
	st.global.u64 	[%rd194], %rd196;
	add.s32 	%r196, %r194, %r133;
	cvt.s64.s32 	%rd197, %r196;
	add.s64 	%rd198, %rd197, %rd3;
	shl.b64 	%rd199, %rd198, 3;
	add.s64 	%rd200, %rd2, %rd199;
	ld.global.u64 	%rd201, [%rd200+-8];
	add.s32 	%r197, %r195, %r133;
	mul.wide.u32 	%rd202, %r197, 8;
	add.s64 	%rd203, %rd2, %rd202;
	ld.global.u64 	%rd204, [%rd203];
	mad.lo.s64 	%rd205, %rd201, %rd4, %rd204;
	st.global.u64 	[%rd203], %rd205;
	add.s32 	%r198, %r196, %r133;
	cvt.s64.s32 	%rd206, %r198;
	add.s64 	%rd207, %rd206, %rd3;
	shl.b64 	%rd208, %rd207, 3;
	add.s64 	%rd209, %rd2, %rd208;
	ld.global.u64 	%rd210, [%rd209+-8];
	add.s32 	%r199, %r197, %r133;
	mul.wide.u32 	%rd211, %r199, 8;
	add.s64 	%rd212, %rd2, %rd211;
	ld.global.u64 	%rd213, [%rd212];
	mad.lo.s64 	%rd214, %rd210, %rd4, %rd213;
	st.global.u64 	[%rd212], %rd214;
	add.s32 	%r200, %r198, %r133;
	cvt.s64.s32 	%rd215, %r200;
	add.s64 	%rd216, %rd215, %rd3;
	shl.b64 	%rd217, %rd216, 3;
	add.s64 	%rd218, %rd2, %rd217;
	ld.global.u64 	%rd219, [%rd218+-8];
	add.s32 	%r201, %r199, %r133;
	mul.wide.u32 	%rd220, %r201, 8;
	add.s64 	%rd221, %rd2, %rd220;
	ld.global.u64 	%rd222, [%rd221];
	mad.lo.s64 	%rd223, %rd219, %rd4, %rd222;
	st.global.u64 	[%rd221], %rd223;
	add.s32 	%r202, %r200, %r133;
	cvt.s64.s32 	%rd224, %r202;
	add.s64 	%rd225, %rd224, %rd3;
	shl.b64 	%rd226, %rd225, 3;
	add.s64 	%rd227, %rd2, %rd226;
	ld.global.u64 	%rd228, [%rd227+-8];
	add.s32 	%r203, %r201, %r133;
	mul.wide.u32 	%rd229, %r203, 8;
	add.s64 	%rd230, %rd2, %rd229;
	ld.global.u64 	%rd231, [%rd230];
	mad.lo.s64 	%rd232, %rd228, %rd4, %rd231;
	st.global.u64 	[%rd230], %rd232;
	add.s32 	%r204, %r202, %r133;
	cvt.s64.s32 	%rd233, %r204;
	add.s64 	%rd234, %rd233, %rd3;
	shl.b64 	%rd235, %rd234, 3;
	add.s64 	%rd236, %rd2, %rd235;
	ld.global.u64 	%rd237, [%rd236+-8];
	add.s32 	%r205, %r203, %r133;
	mul.wide.u32 	%rd238, %r205, 8;
	add.s64 	%rd239, %rd2, %rd238;
	ld.global.u64 	%rd240, [%rd239];
	mad.lo.s64 	%rd241, %rd237, %rd4, %rd240;
	st.global.u64 	[%rd239], %rd241;
	add.s32 	%r206, %r204, %r133;
	cvt.s64.s32 	%rd242, %r206;
	add.s64 	%rd243, %rd242, %rd3;
	shl.b64 	%rd244, %rd243, 3;
	add.s64 	%rd245, %rd2, %rd244;
	ld.global.u64 	%rd246, [%rd245+-8];
	add.s32 	%r207, %r205, %r133;
	mul.wide.u32 	%rd247, %r207, 8;
	add.s64 	%rd248, %rd2, %rd247;
	ld.global.u64 	%rd249, [%rd248];
	mad.lo.s64 	%rd250, %rd246, %rd4, %rd249;
	st.global.u64 	[%rd248], %rd250;
	add.s32 	%r318, %r318, 8;
	setp.ne.s32 	%p32, %r318, %r26;
	mov.u32 	%r320, %r26;
	@%p32 bra 	$L__BB0_43;
$L__BB0_44:
	setp.eq.s32 	%p33, %r21, 0;
	@%p33 bra 	$L__BB0_52;
	setp.lt.u32 	%p34, %r22, 3;
	@%p34 bra 	$L__BB0_47;
	mul.lo.s32 	%r208, %r320, %r133;
	cvt.s64.s32 	%rd251, %r208;
	add.s64 	%rd252, %rd251, %rd3;
	shl.b64 	%rd253, %rd252, 3;
	add.s64 	%rd254, %rd2, %rd253;
	ld.global.u64 	%rd255, [%rd254+-8];
	add.s32 	%r209, %r208, %r295;
	mul.wide.u32 	%rd256, %r209, 8;
	add.s64 	%rd257, %rd2, %rd256;
	ld.global.u64 	%rd258, [%rd257];
	mad.lo.s64 	%rd259, %rd255, %rd4, %rd258;
	st.global.u64 	[%rd257], %rd259;
	add.s32 	%r210, %r208, %r133;
	cvt.s64.s32 	%rd260, %r210;
	add.s64 	%rd261, %rd260, %rd3;
	shl.b64 	%rd262, %rd261, 3;
	add.s64 	%rd263, %rd2, %rd262;
	ld.global.u64 	%rd264, [%rd263+-8];
	add.s32 	%r211, %r209, %r133;
	mul.wide.u32 	%rd265, %r211, 8;
	add.s64 	%rd266, %rd2, %rd265;
	ld.global.u64 	%rd267, [%rd266];
	mad.lo.s64 	%rd268, %rd264, %rd4, %rd267;
	st.global.u64 	[%rd266], %rd268;
	add.s32 	%r212, %r210, %r133;
	cvt.s64.s32 	%rd269, %r212;
	add.s64 	%rd270, %rd269, %rd3;
	shl.b64 	%rd271, %rd270, 3;
	add.s64 	%rd272, %rd2, %rd271;
	ld.global.u64 	%rd273, [%rd272+-8];
	add.s32 	%r213, %r211, %r133;
	mul.wide.u32 	%rd274, %r213, 8;
	add.s64 	%rd275, %rd2, %rd274;
	ld.global.u64 	%rd276, [%rd275];
	mad.lo.s64 	%rd277, %rd273, %rd4, %rd276;
	st.global.u64 	[%rd275], %rd277;
	add.s32 	%r214, %r212, %r133;
	cvt.s64.s32 	%rd278, %r214;
	add.s64 	%rd279, %rd278, %rd3;
	shl.b64 	%rd280, %rd279, 3;
	add.s64 	%rd281, %rd2, %rd280;
	ld.global.u64 	%rd282, [%rd281+-8];
	add.s32 	%r215, %r213, %r133;
	mul.wide.u32 	%rd283, %r215, 8;
	add.s64 	%rd284, %rd2, %rd283;
	ld.global.u64 	%rd285, [%rd284];
	mad.lo.s64 	%rd286, %rd282, %rd4, %rd285;
	st.global.u64 	[%rd284], %rd286;
	add.s32 	%r320, %r320, 4;
$L__BB0_47:
	setp.eq.s32 	%p35, %r23, 0;
	@%p35 bra 	$L__BB0_52;
	setp.eq.s32 	%p36, %r24, 0;
	@%p36 bra 	$L__BB0_50;
	mul.lo.s32 	%r216, %r320, %r133;
	cvt.s64.s32 	%rd287, %r216;
	add.s64 	%rd288, %rd287, %rd3;
	shl.b64 	%rd289, %rd288, 3;
	add.s64 	%rd290, %rd2, %rd289;
	ld.global.u64 	%rd291, [%rd290+-8];
	add.s32 	%r217, %r216, %r295;
	mul.wide.u32 	%rd292, %r217, 8;
	add.s64 	%rd293, %rd2, %rd292;
	ld.global.u64 	%rd294, [%rd293];
	mad.lo.s64 	%rd295, %rd291, %rd4, %rd294;
	st.global.u64 	[%rd293], %rd295;
	add.s32 	%r218, %r216, %r133;
	cvt.s64.s32 	%rd296, %r218;
	add.s64 	%rd297, %rd296, %rd3;
	shl.b64 	%rd298, %rd297, 3;
	add.s64 	%rd299, %rd2, %rd298;
	ld.global.u64 	%rd300, [%rd299+-8];
	add.s32 	%r219, %r217, %r133;
	mul.wide.u32 	%rd301, %r219, 8;
	add.s64 	%rd302, %rd2, %rd301;
	ld.global.u64 	%rd303, [%rd302];
	mad.lo.s64 	%rd304, %rd300, %rd4, %rd303;
	st.global.u64 	[%rd302], %rd304;
	add.s32 	%r320, %r320, 2;
$L__BB0_50:
	setp.eq.s32 	%p37, %r27, 0;
	@%p37 bra 	$L__BB0_52;
	mul.lo.s32 	%r220, %r320, %r133;
	cvt.s64.s32 	%rd305, %r220;
	add.s64 	%rd306, %rd305, %rd3;
	shl.b64 	%rd307, %rd306, 3;
	add.s64 	%rd308, %rd2, %rd307;
	ld.global.u64 	%rd309, [%rd308+-8];
	add.s32 	%r221, %r220, %r295;
	mul.wide.u32 	%rd310, %r221, 8;
	add.s64 	%rd311, %rd2, %rd310;
	ld.global.u64 	%rd312, [%rd311];
	mad.lo.s64 	%rd313, %rd309, %rd4, %rd312;
	st.global.u64 	[%rd311], %rd313;
$L__BB0_52:
	cvt.u32.u64 	%r222, %rd3;
	setp.gt.u32 	%p38, %r222, 1;
	add.s32 	%r296, %r296, 1;
	add.s16 	%rs14, %rs14, 1;
	add.s16 	%rs13, %rs13, 1;
	@%p38 bra 	$L__BB0_29;
$L__BB0_53:
	add.s32 	%r98, %r295, -1;
	mul.lo.s32 	%r99, %r98, %r133;
	cvt.s64.s32 	%rd314, %r99;
	cvt.s64.s32 	%rd5, %r295;
	add.s64 	%rd315, %rd314, %rd5;
	shl.b64 	%rd316, %rd315, 3;
	add.s64 	%rd6, %rd1, %rd316;
	ld.global.f64 	%fd2, [%rd6+-8];
	mul.f64 	%fd62, %fd8, %fd2;
	mul.f64 	%fd63, %fd2, %fd62;
	add.s32 	%r223, %r99, %r295;
	mul.wide.s32 	%rd317, %r223, 8;
	add.s64 	%rd7, %rd1, %rd317;
	ld.global.f64 	%fd3, [%rd7];
	mul.wide.u32 	%rd8, %r133, 8;
	add.s64 	%rd9, %rd7, %rd8;
	ld.global.f64 	%fd4, [%rd9];
	mul.f64 	%fd64, %fd4, %fd4;
	fma.rn.f64 	%fd5, %fd3, %fd3, %fd64;
	setp.gtu.f64 	%p39, %fd63, %fd5;
	@%p39 bra 	$L__BB0_55;
	add.s32 	%r295, %r295, 1;
	bra.uni 	$L__BB0_91;
$L__BB0_55:
	sqrt.rn.f64 	%fd65, %fd5;
	div.rn.f64 	%fd6, %fd3, %fd65;
	div.rn.f64 	%fd7, %fd4, %fd65;
	mul.f64 	%fd66, %fd2, %fd6;
	st.global.f64 	[%rd7], %fd66;
	mul.f64 	%fd67, %fd2, %fd7;
	st.global.f64 	[%rd9], %fd67;
	st.global.f64 	[%rd6+-8], %fd65;
	add.s32 	%r325, %r295, 1;
	setp.ge.s32 	%p40, %r325, %r133;
	@%p40 bra 	$L__BB0_67;
	not.b32 	%r102, %r295;
	add.s32 	%r103, %r133, %r102;
	sub.s32 	%r224, %r25, %r295;
	and.b32  	%r104, %r103, 7;
	setp.lt.u32 	%p41, %r224, 7;
	@%p41 bra 	$L__BB0_59;
	and.b32  	%r105, %r103, -8;
$L__BB0_58:
	.pragma "nounroll";
	add.s32 	%r225, %r325, %r99;
	mul.wide.s32 	%rd318, %r225, 8;
	add.s64 	%rd319, %rd1, %rd318;
	ld.global.f64 	%fd68, [%rd319];
	add.s64 	%rd320, %rd319, %rd8;
	ld.global.f64 	%fd69, [%rd320];
	mul.f64 	%fd70, %fd7, %fd69;
	fma.rn.f64 	%fd71, %fd6, %fd68, %fd70;
	mul.f64 	%fd72, %fd7, %fd68;
	mul.f64 	%fd73, %fd6, %fd69;
	sub.f64 	%fd74, %fd72, %fd73;
	st.global.f64 	[%rd320], %fd74;
	st.global.f64 	[%rd319], %fd71;
	ld.global.f64 	%fd75, [%rd319+8];
	ld.global.f64 	%fd76, [%rd320+8];
	mul.f64 	%fd77, %fd7, %fd76;
	fma.rn.f64 	%fd78, %fd6, %fd75, %fd77;
	mul.f64 	%fd79, %fd7, %fd75;
	mul.f64 	%fd80, %fd6, %fd76;
	sub.f64 	%fd81, %fd79, %fd80;
	st.global.f64 	[%rd320+8], %fd81;
	st.global.f64 	[%rd319+8], %fd78;
	ld.global.f64 	%fd82, [%rd319+16];
	ld.global.f64 	%fd83, [%rd320+16];
	mul.f64 	%fd84, %fd7, %fd83;
	fma.rn.f64 	%fd85, %fd6, %fd82, %fd84;
	mul.f64 	%fd86, %fd7, %fd82;
	mul.f64 	%fd87, %fd6, %fd83;
	sub.f64 	%fd88, %fd86, %fd87;
	st.global.f64 	[%rd320+16], %fd88;
	st.global.f64 	[%rd319+16], %fd85;
	ld.global.f64 	%fd89, [%rd319+24];
	ld.global.f64 	%fd90, [%rd320+24];
	mul.f64 	%fd91, %fd7, %fd90;
	fma.rn.f64 	%fd92, %fd6, %fd89, %fd91;
	mul.f64 	%fd93, %fd7, %fd89;
	mul.f64 	%fd94, %fd6, %fd90;
	sub.f64 	%fd95, %fd93, %fd94;
	st.global.f64 	[%rd320+24], %fd95;
	st.global.f64 	[%rd319+24], %fd92;
	ld.global.f64 	%fd96, [%rd319+32];
	ld.global.f64 	%fd97, [%rd320+32];
	mul.f64 	%fd98, %fd7, %fd97;
	fma.rn.f64 	%fd99, %fd6, %fd96, %fd98;
	mul.f64 	%fd100, %fd7, %fd96;
	mul.f64 	%fd101, %fd6, %fd97;
	sub.f64 	%fd102, %fd100, %fd101;
	st.global.f64 	[%rd320+32], %fd102;
	st.global.f64 	[%rd319+32], %fd99;
	ld.global.f64 	%fd103, [%rd319+40];
	ld.global.f64 	%fd104, [%rd320+40];
	mul.f64 	%fd105, %fd7, %fd104;
	fma.rn.f64 	%fd106, %fd6, %fd103, %fd105;
	mul.f64 	%fd107, %fd7, %fd103;
	mul.f64 	%fd108, %fd6, %fd104;
	sub.f64 	%fd109, %fd107, %fd108;
	st.global.f64 	[%rd320+40], %fd109;
	st.global.f64 	[%rd319+40], %fd106;
	ld.global.f64 	%fd110, [%rd319+48];
	ld.global.f64 	%fd111, [%rd320+48];
	mul.f64 	%fd112, %fd7, %fd111;
	fma.rn.f64 	%fd113, %fd6, %fd110, %fd112;
	mul.f64 	%fd114, %fd7, %fd110;
	mul.f64 	%fd115, %fd6, %fd111;
	sub.f64 	%fd116, %fd114, %fd115;
	st.global.f64 	[%rd320+48], %fd116;
	st.global.f64 	[%rd319+48], %fd113;
	ld.global.f64 	%fd117, [%rd319+56];
	ld.global.f64 	%fd118, [%rd320+56];
	mul.f64 	%fd119, %fd7, %fd118;
	fma.rn.f64 	%fd120, %fd6, %fd117, %fd119;
	mul.f64 	%fd121, %fd7, %fd117;
	mul.f64 	%fd122, %fd6, %fd118;
	sub.f64 	%fd123, %fd121, %fd122;
	st.global.f64 	[%rd320+56], %fd123;
	st.global.f64 	[%rd319+56], %fd120;
	add.s32 	%r325, %r325, 8;
	add.s32 	%r226, %r325, %r102;
	setp.eq.s32 	%p42, %r226, %r105;
	@%p42 bra 	$L__BB0_59;
	bra.uni 	$L__BB0_58;
$L__BB0_59:
	setp.eq.s32 	%p43, %r104, 0;
	@%p43 bra 	$L__BB0_67;
	and.b32  	%r107, %r103, 3;
	setp.lt.u32 	%p44, %r104, 4;
	@%p44 bra 	$L__BB0_62;
	add.s32 	%r227, %r325, %r99;
	mul.wide.s32 	%rd321, %r227, 8;
	add.s64 	%rd322, %rd1, %rd321;
	ld.global.f64 	%fd124, [%rd322];
	add.s64 	%rd323, %rd322, %rd8;
	ld.global.f64 	%fd125, [%rd323];
	mul.f64 	%fd126, %fd7, %fd125;
	fma.rn.f64 	%fd127, %fd6, %fd124, %fd126;
	mul.f64 	%fd128, %fd7, %fd124;
	mul.f64 	%fd129, %fd6, %fd125;
	sub.f64 	%fd130, %fd128, %fd129;
	st.global.f64 	[%rd323], %fd130;
	st.global.f64 	[%rd322], %fd127;
	ld.global.f64 	%fd131, [%rd322+8];
	ld.global.f64 	%fd132, [%rd323+8];
	mul.f64 	%fd133, %fd7, %fd132;
	fma.rn.f64 	%fd134, %fd6, %fd131, %fd133;
	mul.f64 	%fd135, %fd7, %fd131;
	mul.f64 	%fd136, %fd6, %fd132;
	sub.f64 	%fd137, %fd135, %fd136;
	st.global.f64 	[%rd323+8], %fd137;
	st.global.f64 	[%rd322+8], %fd134;
	ld.global.f64 	%fd138, [%rd322+16];
	ld.global.f64 	%fd139, [%rd323+16];
	mul.f64 	%fd140, %fd7, %fd139;
	fma.rn.f64 	%fd141, %fd6, %fd138, %fd140;
	mul.f64 	%fd142, %fd7, %fd138;
	mul.f64 	%fd143, %fd6, %fd139;
	sub.f64 	%fd144, %fd142, %fd143;
	st.global.f64 	[%rd323+16], %fd144;
	st.global.f64 	[%rd322+16], %fd141;
	ld.global.f64 	%fd145, [%rd322+24];
	ld.global.f64 	%fd146, [%rd323+24];
	mul.f64 	%fd147, %fd7, %fd146;
	fma.rn.f64 	%fd148, %fd6, %fd145, %fd147;
	mul.f64 	%fd149, %fd7, %fd145;
	mul.f64 	%fd150, %fd6, %fd146;
	sub.f64 	%fd151, %fd149, %fd150;
	st.global.f64 	[%rd323+24], %fd151;
	st.global.f64 	[%rd322+24], %fd148;
	add.s32 	%r325, %r325, 4;
$L__BB0_62:
	setp.eq.s32 	%p45, %r107, 0;
	@%p45 bra 	$L__BB0_67;
	setp.eq.s32 	%p46, %r107, 1;
	@%p46 bra 	$L__BB0_65;
	add.s32 	%r228, %r325, %r99;
	mul.wide.s32 	%rd324, %r228, 8;
	add.s64 	%rd325, %rd1, %rd324;
	ld.global.f64 	%fd152, [%rd325];
	add.s64 	%rd326, %rd325, %rd8;
	ld.global.f64 	%fd153, [%rd326];
	mul.f64 	%fd154, %fd7, %fd153;
	fma.rn.f64 	%fd155, %fd6, %fd152, %fd154;
	mul.f64 	%fd156, %fd7, %fd152;
	mul.f64 	%fd157, %fd6, %fd153;
	sub.f64 	%fd158, %fd156, %fd157;
	st.global.f64 	[%rd326], %fd158;
	st.global.f64 	[%rd325], %fd155;
	ld.global.f64 	%fd159, [%rd325+8];
	ld.global.f64 	%fd160, [%rd326+8];
	mul.f64 	%fd161, %fd7, %fd160;
	fma.rn.f64 	%fd162, %fd6, %fd159, %fd161;
	mul.f64 	%fd163, %fd7, %fd159;
	mul.f64 	%fd164, %fd6, %fd160;
	sub.f64 	%fd165, %fd163, %fd164;
	st.global.f64 	[%rd326+8], %fd165;
	st.global.f64 	[%rd325+8], %fd162;
	add.s32 	%r325, %r325, 2;
$L__BB0_65:
	and.b32  	%r229, %r103, 1;
	setp.eq.b32 	%p47, %r229, 1;
	not.pred 	%p48, %p47;
	@%p48 bra 	$L__BB0_67;
	add.s32 	%r230, %r325, %r99;
	mul.wide.s32 	%rd327, %r230, 8;
	add.s64 	%rd328, %rd1, %rd327;
	ld.global.f64 	%fd166, [%rd328];
	add.s64 	%rd329, %rd328, %rd8;
	ld.global.f64 	%fd167, [%rd329];
	mul.f64 	%fd168, %fd7, %fd167;
	fma.rn.f64 	%fd169, %fd6, %fd166, %fd168;
	mul.f64 	%fd170, %fd7, %fd166;
	mul.f64 	%fd171, %fd6, %fd167;
	sub.f64 	%fd172, %fd170, %fd171;
	st.global.f64 	[%rd329], %fd172;
	st.global.f64 	[%rd328], %fd169;
$L__BB0_67:
	setp.lt.s32 	%p49, %r295, 2;
	@%p49 bra 	$L__BB0_79;
	add.s32 	%r232, %r295, -2;
	and.b32  	%r112, %r98, 7;
	setp.lt.u32 	%p50, %r232, 7;
	mov.b32 	%r326, 0;
	@%p50 bra 	$L__BB0_71;
	and.b32  	%r326, %r98, -8;
	mov.b32 	%r329, 0;
$L__BB0_70:
	.pragma "nounroll";
	mul.lo.s32 	%r234, %r329, %r133;
	cvt.s64.s32 	%rd330, %r234;
	cvt.u64.u32 	%rd331, %r295;
	add.s64 	%rd332, %rd330, %rd331;
	shl.b64 	%rd333, %rd332, 3;
	add.s64 	%rd334, %rd1, %rd333;
	ld.global.f64 	%fd173, [%rd334+-8];
	add.s32 	%r235, %r234, %r295;
	mul.wide.u32 	%rd335, %r235, 8;
	add.s64 	%rd336, %rd1, %rd335;
	ld.global.f64 	%fd174, [%rd336];
	st.global.f64 	[%rd334+-8], %fd174;
	st.global.f64 	[%rd336], %fd173;
	add.s32 	%r236, %r234, %r133;
	cvt.s64.s32 	%rd337, %r236;
	add.s64 	%rd338, %rd337, %rd331;
	shl.b64 	%rd339, %rd338, 3;
	add.s64 	%rd340, %rd1, %rd339;
	ld.global.f64 	%fd175, [%rd340+-8];
	add.s32 	%r237, %r235, %r133;
	mul.wide.u32 	%rd341, %r237, 8;
	add.s64 	%rd342, %rd1, %rd341;
	ld.global.f64 	%fd176, [%rd342];
	st.global.f64 	[%rd340+-8], %fd176;
	st.global.f64 	[%rd342], %fd175;
	add.s32 	%r238, %r236, %r133;
	cvt.s64.s32 	%rd343, %r238;
	add.s64 	%rd344, %rd343, %rd331;
	shl.b64 	%rd345, %rd344, 3;
	add.s64 	%rd346, %rd1, %rd345;
	ld.global.f64 	%fd177, [%rd346+-8];
	add.s32 	%r239, %r237, %r133;
	mul.wide.u32 	%rd347, %r239, 8;
	add.s64 	%rd348, %rd1, %rd347;
	ld.global.f64 	%fd178, [%rd348];
	st.global.f64 	[%rd346+-8], %fd178;
	st.global.f64 	[%rd348], %fd177;
	add.s32 	%r240, %r238, %r133;
	cvt.s64.s32 	%rd349, %r240;
	add.s64 	%rd350, %rd349, %rd331;
	shl.b64 	%rd351, %rd350, 3;
	add.s64 	%rd352, %rd1, %rd351;
	ld.global.f64 	%fd179, [%rd352+-8];
	add.s32 	%r241, %r239, %r133;
	mul.wide.u32 	%rd353, %r241, 8;
	add.s64 	%rd354, %rd1, %rd353;
	ld.global.f64 	%fd180, [%rd354];
	st.global.f64 	[%rd352+-8], %fd180;
	st.global.f64 	[%rd354], %fd179;
	add.s32 	%r242, %r240, %r133;
	cvt.s64.s32 	%rd355, %r242;
	add.s64 	%rd356, %rd355, %rd331;
	shl.b64 	%rd357, %rd356, 3;
	add.s64 	%rd358, %rd1, %rd357;
	ld.global.f64 	%fd181, [%rd358+-8];
	add.s32 	%r243, %r241, %r133;
	mul.wide.u32 	%rd359, %r243, 8;
	add.s64 	%rd360, %rd1, %rd359;
	ld.global.f64 	%fd182, [%rd360];
	st.global.f64 	[%rd358+-8], %fd182;
	st.global.f64 	[%rd360], %fd181;
	add.s32 	%r244, %r242, %r133;
	cvt.s64.s32 	%rd361, %r244;
	add.s64 	%rd362, %rd361, %rd331;
	shl.b64 	%rd363, %rd362, 3;
	add.s64 	%rd364, %rd1, %rd363;
	ld.global.f64 	%fd183, [%rd364+-8];
	add.s32 	%r245, %r243, %r133;
	mul.wide.u32 	%rd365, %r245, 8;
	add.s64 	%rd366, %rd1, %rd365;
	ld.global.f64 	%fd184, [%rd366];
	st.global.f64 	[%rd364+-8], %fd184;
	st.global.f64 	[%rd366], %fd183;
	add.s32 	%r246, %r244, %r133;
	cvt.s64.s32 	%rd367, %r246;
	add.s64 	%rd368, %rd367, %rd331;
	shl.b64 	%rd369, %rd368, 3;
	add.s64 	%rd370, %rd1, %rd369;
	ld.global.f64 	%fd185, [%rd370+-8];
	add.s32 	%r247, %r245, %r133;
	mul.wide.u32 	%rd371, %r247, 8;
	add.s64 	%rd372, %rd1, %rd371;
	ld.global.f64 	%fd186, [%rd372];
	st.global.f64 	[%rd370+-8], %fd186;
	st.global.f64 	[%rd372], %fd185;
	add.s32 	%r248, %r246, %r133;
	cvt.s64.s32 	%rd373, %r248;
	add.s64 	%rd374, %rd373, %rd331;
	shl.b64 	%rd375, %rd374, 3;
	add.s64 	%rd376, %rd1, %rd375;
	ld.global.f64 	%fd187, [%rd376+-8];
	add.s32 	%r249, %r247, %r133;
	mul.wide.u32 	%rd377, %r249, 8;
	add.s64 	%rd378, %rd1, %rd377;
	ld.global.f64 	%fd188, [%rd378];
	st.global.f64 	[%rd376+-8], %fd188;
	st.global.f64 	[%rd378], %fd187;
	add.s32 	%r329, %r329, 8;
	setp.eq.s32 	%p51, %r329, %r326;
	@%p51 bra 	$L__BB0_71;
	bra.uni 	$L__BB0_70;
$L__BB0_71:
	setp.eq.s32 	%p52, %r112, 0;
	@%p52 bra 	$L__BB0_79;
	and.b32  	%r117, %r98, 3;
	setp.lt.u32 	%p53, %r112, 4;
	@%p53 bra 	$L__BB0_74;
	mul.lo.s32 	%r250, %r326, %r133;
	cvt.s64.s32 	%rd379, %r250;
	cvt.u64.u32 	%rd380, %r295;
	add.s64 	%rd381, %rd379, %rd380;
	shl.b64 	%rd382, %rd381, 3;
	add.s64 	%rd383, %rd1, %rd382;
	ld.global.f64 	%fd189, [%rd383+-8];
	add.s32 	%r251, %r250, %r295;
	mul.wide.u32 	%rd384, %r251, 8;
	add.s64 	%rd385, %rd1, %rd384;
	ld.global.f64 	%fd190, [%rd385];
	st.global.f64 	[%rd383+-8], %fd190;
	st.global.f64 	[%rd385], %fd189;
	add.s32 	%r252, %r250, %r133;
	cvt.s64.s32 	%rd386, %r252;
	add.s64 	%rd387, %rd386, %rd380;
	shl.b64 	%rd388, %rd387, 3;
	add.s64 	%rd389, %rd1, %rd388;
	ld.global.f64 	%fd191, [%rd389+-8];
	add.s32 	%r253, %r251, %r133;
	mul.wide.u32 	%rd390, %r253, 8;
	add.s64 	%rd391, %rd1, %rd390;
	ld.global.f64 	%fd192, [%rd391];
	st.global.f64 	[%rd389+-8], %fd192;
	st.global.f64 	[%rd391], %fd191;
	add.s32 	%r254, %r252, %r133;
	cvt.s64.s32 	%rd392, %r254;
	add.s64 	%rd393, %rd392, %rd380;
	shl.b64 	%rd394, %rd393, 3;
	add.s64 	%rd395, %rd1, %rd394;
	ld.global.f64 	%fd193, [%rd395+-8];
	add.s32 	%r255, %r253, %r133;
	mul.wide.u32 	%rd396, %r255, 8;
	add.s64 	%rd397, %rd1, %rd396;
	ld.global.f64 	%fd194, [%rd397];
	st.global.f64 	[%rd395+-8], %fd194;
	st.global.f64 	[%rd397], %fd193;
	add.s32 	%r256, %r254, %r133;
	cvt.s64.s32 	%rd398, %r256;
	add.s64 	%rd399, %rd398, %rd380;
	shl.b64 	%rd400, %rd399, 3;
	add.s64 	%rd401, %rd1, %rd400;
	ld.global.f64 	%fd195, [%rd401+-8];
	add.s32 	%r257, %r255, %r133;
	mul.wide.u32 	%rd402, %r257, 8;
	add.s64 	%rd403, %rd1, %rd402;
	ld.global.f64 	%fd196, [%rd403];
	st.global.f64 	[%rd401+-8], %fd196;
	st.global.f64 	[%rd403], %fd195;
	add.s32 	%r326, %r326, 4;
$L__BB0_74:
	setp.eq.s32 	%p54, %r117, 0;
	@%p54 bra 	$L__BB0_79;
	setp.eq.s32 	%p55, %r117, 1;
	@%p55 bra 	$L__BB0_77;
	mul.lo.s32 	%r258, %r326, %r133;
	cvt.s64.s32 	%rd404, %r258;
	cvt.u64.u32 	%rd405, %r295;
	add.s64 	%rd406, %rd404, %rd405;
	shl.b64 	%rd407, %rd406, 3;
	add.s64 	%rd408, %rd1, %rd407;
	ld.global.f64 	%fd197, [%rd408+-8];
	add.s32 	%r259, %r258, %r295;
	mul.wide.u32 	%rd409, %r259, 8;
	add.s64 	%rd410, %rd1, %rd409;
	ld.global.f64 	%fd198, [%rd410];
	st.global.f64 	[%rd408+-8], %fd198;
	st.global.f64 	[%rd410], %fd197;
	add.s32 	%r260, %r258, %r133;
	cvt.s64.s32 	%rd411, %r260;
	add.s64 	%rd412, %rd411, %rd405;
	shl.b64 	%rd413, %rd412, 3;
	add.s64 	%rd414, %rd1, %rd413;
	ld.global.f64 	%fd199, [%rd414+-8];
	add.s32 	%r261, %r259, %r133;
	mul.wide.u32 	%rd415, %r261, 8;
	add.s64 	%rd416, %rd1, %rd415;
	ld.global.f64 	%fd200, [%rd416];
	st.global.f64 	[%rd414+-8], %fd200;
	st.global.f64 	[%rd416], %fd199;
	add.s32 	%r326, %r326, 2;
$L__BB0_77:
	and.b32  	%r262, %r98, 1;
	setp.eq.b32 	%p56, %r262, 1;
	not.pred 	%p57, %p56;
	@%p57 bra 	$L__BB0_79;
	mul.lo.s32 	%r263, %r326, %r133;
	cvt.s64.s32 	%rd417, %r263;
	cvt.u64.u32 	%rd418, %r295;
	add.s64 	%rd419, %rd417, %rd418;
	shl.b64 	%rd420, %rd419, 3;
	add.s64 	%rd421, %rd1, %rd420;
	ld.global.f64 	%fd201, [%rd421+-8];
	add.s32 	%r264, %r263, %r295;
	mul.wide.u32 	%rd422, %r264, 8;
	add.s64 	%rd423, %rd1, %rd422;
	ld.global.f64 	%fd202, [%rd423];
	st.global.f64 	[%rd421+-8], %fd202;
	st.global.f64 	[%rd423], %fd201;
$L__BB0_79:
	setp.lt.u32 	%p58, %r20, 7;
	mov.b32 	%r332, 0;
	@%p58 bra 	$L__BB0_82;
	mov.b32 	%r330, 0;
$L__BB0_81:
	.pragma "nounroll";
	mul.lo.s32 	%r267, %r330, %r133;
	cvt.s64.s32 	%rd424, %r267;
	add.s64 	%rd425, %rd424, %rd5;
	shl.b64 	%rd426, %rd425, 3;
	add.s64 	%rd427, %rd2, %rd426;
	ld.global.u64 	%rd428, [%rd427+-8];
	add.s32 	%r268, %r267, %r295;
	mul.wide.s32 	%rd429, %r268, 8;
	add.s64 	%rd430, %rd2, %rd429;
	ld.global.u64 	%rd431, [%rd430];
	st.global.u64 	[%rd427+-8], %rd431;
	st.global.u64 	[%rd430], %rd428;
	add.s32 	%r269, %r267, %r133;
	cvt.s64.s32 	%rd432, %r269;
	add.s64 	%rd433, %rd432, %rd5;
	shl.b64 	%rd434, %rd433, 3;
	add.s64 	%rd435, %rd2, %rd434;
	ld.global.u64 	%rd436, [%rd435+-8];
	add.s64 	%rd437, %rd430, %rd8;
	ld.global.u64 	%rd438, [%rd437];
	st.global.u64 	[%rd435+-8], %rd438;
	st.global.u64 	[%rd437], %rd436;
	add.s32 	%r270, %r269, %r133;
	cvt.s64.s32 	%rd439, %r270;
	add.s64 	%rd440, %rd439, %rd5;
	shl.b64 	%rd441, %rd440, 3;
	add.s64 	%rd442, %rd2, %rd441;
	ld.global.u64 	%rd443, [%rd442+-8];
	add.s64 	%rd444, %rd437, %rd8;
	ld.global.u64 	%rd445, [%rd444];
	st.global.u64 	[%rd442+-8], %rd445;
	st.global.u64 	[%rd444], %rd443;
	add.s32 	%r271, %r270, %r133;
	cvt.s64.s32 	%rd446, %r271;
	add.s64 	%rd447, %rd446, %rd5;
	shl.b64 	%rd448, %rd447, 3;
	add.s64 	%rd449, %rd2, %rd448;
	ld.global.u64 	%rd450, [%rd449+-8];
	add.s64 	%rd451, %rd444, %rd8;
	ld.global.u64 	%rd452, [%rd451];
	st.global.u64 	[%rd449+-8], %rd452;
	st.global.u64 	[%rd451], %rd450;
	add.s32 	%r272, %r271, %r133;
	cvt.s64.s32 	%rd453, %r272;
	add.s64 	%rd454, %rd453, %rd5;
	shl.b64 	%rd455, %rd454, 3;
	add.s64 	%rd456, %rd2, %rd455;
	ld.global.u64 	%rd457, [%rd456+-8];
	add.s64 	%rd458, %rd451, %rd8;
	ld.global.u64 	%rd459, [%rd458];
	st.global.u64 	[%rd456+-8], %rd459;
	st.global.u64 	[%rd458], %rd457;
	add.s32 	%r273, %r272, %r133;
	cvt.s64.s32 	%rd460, %r273;
	add.s64 	%rd461, %rd460, %rd5;
	shl.b64 	%rd462, %rd461, 3;
	add.s64 	%rd463, %rd2, %rd462;
	ld.global.u64 	%rd464, [%rd463+-8];
	add.s64 	%rd465, %rd458, %rd8;
	ld.global.u64 	%rd466, [%rd465];
	st.global.u64 	[%rd463+-8], %rd466;
	st.global.u64 	[%rd465], %rd464;
	add.s32 	%r274, %r273, %r133;
	cvt.s64.s32 	%rd467, %r274;
	add.s64 	%rd468, %rd467, %rd5;
	shl.b64 	%rd469, %rd468, 3;
	add.s64 	%rd470, %rd2, %rd469;
	ld.global.u64 	%rd471, [%rd470+-8];
	add.s64 	%rd472, %rd465, %rd8;
	ld.global.u64 	%rd473, [%rd472];
	st.global.u64 	[%rd470+-8], %rd473;
	st.global.u64 	[%rd472], %rd471;
	add.s32 	%r275, %r274, %r133;
	cvt.s64.s32 	%rd474, %r275;
	add.s64 	%rd475, %rd474, %rd5;
	shl.b64 	%rd476, %rd475, 3;
	add.s64 	%rd477, %rd2, %rd476;
	ld.global.u64 	%rd478, [%rd477+-8];
	add.s64 	%rd479, %rd472, %rd8;
	ld.global.u64 	%rd480, [%rd479];
	st.global.u64 	[%rd477+-8], %rd480;
	st.global.u64 	[%rd479], %rd478;
	add.s32 	%r330, %r330, 8;
	setp.ne.s32 	%p59, %r330, %r26;
	mov.u32 	%r332, %r26;
	@%p59 bra 	$L__BB0_81;
$L__BB0_82:
	setp.eq.s32 	%p60, %r21, 0;
	@%p60 bra 	$L__BB0_90;
	setp.lt.u32 	%p61, %r22, 3;
	@%p61 bra 	$L__BB0_85;
	mul.lo.s32 	%r276, %r332, %r133;
	cvt.s64.s32 	%rd481, %r276;
	add.s64 	%rd482, %rd481, %rd5;
	shl.b64 	%rd483, %rd482, 3;
	add.s64 	%rd484, %rd2, %rd483;
	ld.global.u64 	%rd485, [%rd484+-8];
	add.s32 	%r277, %r276, %r295;
	mul.wide.s32 	%rd486, %r277, 8;
	add.s64 	%rd487, %rd2, %rd486;
	ld.global.u64 	%rd488, [%rd487];
	st.global.u64 	[%rd484+-8], %rd488;
	st.global.u64 	[%rd487], %rd485;
	add.s32 	%r278, %r276, %r133;
	cvt.s64.s32 	%rd489, %r278;
	add.s64 	%rd490, %rd489, %rd5;
	shl.b64 	%rd491, %rd490, 3;
	add.s64 	%rd492, %rd2, %rd491;
	ld.global.u64 	%rd493, [%rd492+-8];
	add.s64 	%rd494, %rd487, %rd8;
	ld.global.u64 	%rd495, [%rd494];
	st.global.u64 	[%rd492+-8], %rd495;
	st.global.u64 	[%rd494], %rd493;
	add.s32 	%r279, %r278, %r133;
	cvt.s64.s32 	%rd496, %r279;
	add.s64 	%rd497, %rd496, %rd5;
	shl.b64 	%rd498, %rd497, 3;
	add.s64 	%rd499, %rd2, %rd498;
	ld.global.u64 	%rd500, [%rd499+-8];
	add.s64 	%rd501, %rd494, %rd8;
	ld.global.u64 	%rd502, [%rd501];
	st.global.u64 	[%rd499+-8], %rd502;
	st.global.u64 	[%rd501], %rd500;
	add.s32 	%r280, %r279, %r133;
	cvt.s64.s32 	%rd503, %r280;
	add.s64 	%rd504, %rd503, %rd5;
	shl.b64 	%rd505, %rd504, 3;
	add.s64 	%rd506, %rd2, %rd505;
	ld.global.u64 	%rd507, [%rd506+-8];
	add.s64 	%rd508, %rd501, %rd8;
	ld.global.u64 	%rd509, [%rd508];
	st.global.u64 	[%rd506+-8], %rd509;
	st.global.u64 	[%rd508], %rd507;
	add.s32 	%r332, %r332, 4;
$L__BB0_85:
	setp.eq.s32 	%p62, %r23, 0;
	@%p62 bra 	$L__BB0_90;
	setp.eq.s32 	%p63, %r24, 0;
	@%p63 bra 	$L__BB0_88;
	mul.lo.s32 	%r281, %r332, %r133;
	cvt.s64.s32 	%rd510, %r281;
	add.s64 	%rd511, %rd510, %rd5;
	shl.b64 	%rd512, %rd511, 3;
	add.s64 	%rd513, %rd2, %rd512;
	ld.global.u64 	%rd514, [%rd513+-8];
	add.s32 	%r282, %r281, %r295;
	mul.wide.s32 	%rd515, %r282, 8;
	add.s64 	%rd516, %rd2, %rd515;
	ld.global.u64 	%rd517, [%rd516];
	st.global.u64 	[%rd513+-8], %rd517;
	st.global.u64 	[%rd516], %rd514;
	add.s32 	%r283, %r281, %r133;
	cvt.s64.s32 	%rd518, %r283;
	add.s64 	%rd519, %rd518, %rd5;
	shl.b64 	%rd520, %rd519, 3;
	add.s64 	%rd521, %rd2, %rd520;
	ld.global.u64 	%rd522, [%rd521+-8];
	add.s64 	%rd523, %rd516, %rd8;
	ld.global.u64 	%rd524, [%rd523];
	st.global.u64 	[%rd521+-8], %rd524;
	st.global.u64 	[%rd523], %rd522;
	add.s32 	%r332, %r332, 2;
$L__BB0_88:
	setp.eq.s32 	%p64, %r27, 0;
	@%p64 bra 	$L__BB0_90;
	mul.lo.s32 	%r284, %r332, %r133;
	cvt.s64.s32 	%rd525, %r284;
	add.s64 	%rd526, %rd525, %rd5;
	shl.b64 	%rd527, %rd526, 3;
	add.s64 	%rd528, %rd2, %rd527;
	ld.global.u64 	%rd529, [%rd528+-8];
	add.s32 	%r285, %r284, %r295;
	mul.wide.s32 	%rd530, %r285, 8;
	add.s64 	%rd531, %rd2, %rd530;
	ld.global.u64 	%rd532, [%rd531];
	st.global.u64 	[%rd528+-8], %rd532;
	st.global.u64 	[%rd531], %rd529;
$L__BB0_90:
	setp.gt.s32 	%p65, %r295, 1;
	selp.s32 	%r286, -1, 0, %p65;
	add.s32 	%r295, %r295, %r286;
$L__BB0_91:
	setp.lt.s32 	%p66, %r295, %r133;
	@%p66 bra 	$L__BB0_27;
$L__BB0_92:
	ret;

}
	// .globl	_ZN3cub18CUB_300001_SM_10006detail11EmptyKernelIvEEvv
.visible .entry _ZN3cub18CUB_300001_SM_10006detail11EmptyKernelIvEEvv()
{


	ret;

}
	// .globl	_ZN3cub18CUB_300001_SM_10006detail8for_each13static_kernelINS2_12policy_hub_t12policy_500_tEiN6thrust24THRUST_300001_SM_1000_NS8cuda_cub6__fill7functorIPxxEEEEvT0_T1_
.visible .entry _ZN3cub18CUB_300001_SM_10006detail8for_each13static_kernelINS2_12policy_hub_t12policy_500_tEiN6thrust24THRUST_300001_SM_1000_NS8cuda_cub6__fill7functorIPxxEEEEvT0_T1_(
	.param .u32 _ZN3cub18CUB_300001_SM_10006detail8for_each13static_kernelINS2_12policy_hub_t12policy_500_tEiN6thrust24THRUST_300001_SM_1000_NS8cuda_cub6__fill7functorIPxxEEEEvT0_T1__param_0,
	.param .align 8 .b8 _ZN3cub18CUB_300001_SM_10006detail8for_each13static_kernelINS2_12policy_hub_t12policy_500_tEiN6thrust24THRUST_300001_SM_1000_NS8cuda_cub6__fill7functorIPxxEEEEvT0_T1__param_1[16]
)
.maxntid 256
{
	.reg .pred 	%p<4>;
	.reg .b32 	%r<11>;
	.reg .b64 	%rd<12>;

	ld.param.u64 	%rd4, [_ZN3cub18CUB_300001_SM_10006detail8for_each13static_kernelINS2_12policy_hub_t12policy_500_tEiN6thrust24THRUST_300001_SM_1000_NS8cuda_cub6__fill7functorIPxxEEEEvT0_T1__param_1+8];
	ld.param.u64 	%rd3, [_ZN3cub18CUB_300001_SM_10006detail8for_each13static_kernelINS2_12policy_hub_t12policy_500_tEiN6thrust24THRUST_300001_SM_1000_NS8cuda_cub6__fill7functorIPxxEEEEvT0_T1__param_1];
	ld.param.u32 	%r4, [_ZN3cub18CUB_300001_SM_10006detail8for_each13static_kernelINS2_12policy_hub_t12policy_500_tEiN6thrust24THRUST_300001_SM_1000_NS8cuda_cub6__fill7functorIPxxEEEEvT0_T1__param_0];
	mov.u32 	%r5, %ctaid.x;
	shl.b32 	%r1, %r5, 9;
	sub.s32 	%r2, %r4, %r1;
	setp.lt.s32 	%p1, %r2, 512;
	@%p1 bra 	$L__BB2_2;
	mov.u32 	%r9, %tid.x;
	add.s32 	%r10, %r9, %r1;
	cvta.to.global.u64 	%rd9, %rd3;
	mul.wide.u32 	%rd10, %r10, 8;
	add.s64 	%rd11, %rd9, %rd10;
	st.global.u64 	[%rd11], %rd4;
	st.global.u64 	[%rd11+2048], %rd4;
	bra.uni 	$L__BB2_6;
$L__BB2_2:
	cvta.to.global.u64 	%rd1, %rd3;
	mov.u32 	%r3, %tid.x;
	setp.ge.s32 	%p2, %r3, %r2;
	@%p2 bra 	$L__BB2_4;
	add.s32 	%r6, %r1, %r3;
	mul.wide.u32 	%rd5, %r6, 8;
	add.s64 	%rd6, %rd1, %rd5;
	st.global.u64 	[%rd6], %rd4;
$L__BB2_4:
	add.s32 	%r7, %r3, 256;
	setp.ge.s32 	%p3, %r7, %r2;
	@%p3 bra 	$L__BB2_6;
	add.s32 	%r8, %r1, %r3;
	mul.wide.u32 	%rd7, %r8, 8;
	add.s64 	%rd8, %rd1, %rd7;
	st.global.u64 	[%rd8+2048], %rd4;
$L__BB2_6:
	ret;

}


// ===== COMPILED SASS (sm_100) =====

	.target	sm_100

	.elftype	@"ET_EXEC"


//--------------------- .note.nv.tkinfo           --------------------------
	.section	.note.nv.tkinfo,"",@"SHT_NOTE"
	.sectionflags	@"SHF_NOTE_NV_TKINFO"
	.tkinfo
        /*0018*/ 	.word	0x00000002
        /*0030*/ 	.string	""
        /*0030*/ 	.string	"ptxas"
        /*0030*/ 	.string	"Cuda compilation tools, release 13.0, V13.0.88"
        /*0030*/ 	.string	"Build cuda_13.0.r13.0/compiler.36424714_0"
        /*0030*/ 	.string	"-arch sm_100 -m 64 "



//--------------------- .note.nv.cuinfo           --------------------------
	.section	.note.nv.cuinfo,"",@"SHT_NOTE"
	.sectionflags	@"SHF_NOTE_NV_CUINFO"
        /*0018*/ 	.short	0x0002
        /*001a*/ 	.short	0x0064
        /*001c*/ 	.short	0x0082
	.zero		2


//--------------------- .nv.info                  --------------------------
	.section	.nv.info,"",@"SHT_CUDA_INFO"
	.align	4


	//----- nvinfo : EIATTR_REGCOUNT
	.align		4
        /*0000*/ 	.byte	0x04, 0x2f
        /*0002*/ 	.short	(.L_46 - .L_45)
	.align		4
.L_45:
        /*0004*/ 	.word	index@(lll_kernel)
        /*0008*/ 	.word	0x00000020


	//----- nvinfo : EIATTR_FRAME_SIZE
	.align		4
.L_46:
        /*000c*/ 	.byte	0x04, 0x11
        /*000e*/ 	.short	(.L_48 - .L_47)
	.align		4
.L_47:
        /*0010*/ 	.word	index@($__internal_1_$__cuda_sm20_dsqrt_rn_f64_mediumpath_v1)
        /*0014*/ 	.word	0x00000000


	//----- nvinfo : EIATTR_FRAME_SIZE
	.align		4
.L_48:
        /*0018*/ 	.byte	0x04, 0x11
        /*001a*/ 	.short	(.L_50 - .L_49)
	.align		4
.L_49:
        /*001c*/ 	.word	index@($__internal_0_$__cuda_sm20_div_rn_f64_full)
        /*0020*/ 	.word	0x00000000


	//----- nvinfo : EIATTR_FRAME_SIZE
	.align		4
.L_50:
        /*0024*/ 	.byte	0x04, 0x11
        /*0026*/ 	.short	(.L_52 - .L_51)
	.align		4
.L_51:
        /*0028*/ 	.word	index@(lll_kernel)
        /*002c*/ 	.word	0x00000000


	//----- nvinfo : EIATTR_REGCOUNT
	.align		4
.L_52:
        /*0030*/ 	.byte	0x04, 0x2f
        /*0032*/ 	.short	(.L_54 - .L_53)
	.align		4
.L_53:
        /*0034*/ 	.word	index@(_ZN3cub18CUB_300001_SM_10006detail11EmptyKernelIvEEvv)
        /*0038*/ 	.word	0x00000004


	//----- nvinfo : EIATTR_FRAME_SIZE
	.align		4
.L_54:
        /*003c*/ 	.byte	0x04, 0x11
        /*003e*/ 	.short	(.L_56 - .L_55)
	.align		4
.L_55:
        /*0040*/ 	.word	index@(_ZN3cub18CUB_300001_SM_10006detail11EmptyKernelIvEEvv)
        /*0044*/ 	.word	0x00000000


	//----- nvinfo : EIATTR_REGCOUNT
	.align		4
.L_56:
        /*0048*/ 	.byte	0x04, 0x2f
        /*004a*/ 	.short	(.L_58 - .L_57)
	.align		4
.L_57:
        /*004c*/ 	.word	index@(_ZN3cub18CUB_300001_SM_10006detail8for_each13static_kernelINS2_12policy_hub_t12policy_500_tEiN6thrust24THRUST_300001_SM_1000_NS8cuda_cub6__fill7functorIPxxEEEEvT0_T1_)
        /*0050*/ 	.word	0x0000000e


	//----- nvinfo : EIATTR_FRAME_SIZE
	.align		4
.L_58:
        /*0054*/ 	.byte	0x04, 0x11
        /*0056*/ 	.short	(.L_60 - .L_59)
	.align		4
.L_59:
        /*0058*/ 	.word	index@(_ZN3cub18CUB_300001_SM_10006detail8for_each13static_kernelINS2_12policy_hub_t12policy_500_tEiN6thrust24THRUST_300001_SM_1000_NS8cuda_cub6__fill7functorIPxxEEEEvT0_T1_)
        /*005c*/ 	.word	0x00000000


	//----- nvinfo : EIATTR_MIN_STACK_SIZE
	.align		4
.L_60:
        /*0060*/ 	.byte	0x04, 0x12
        /*0062*/ 	.short	(.L_62 - .L_61)
	.align		4
.L_61:
        /*0064*/ 	.word	index@(_ZN3cub18CUB_300001_SM_10006detail8for_each13static_kernelINS2_12policy_hub_t12policy_500_tEiN6thrust24THRUST_300001_SM_1000_NS8cuda_cub6__fill7functorIPxxEEEEvT0_T1_)
        /*0068*/ 	.word	0x00000000


	//----- nvinfo : EIATTR_MIN_STACK_SIZE
	.align		4
.L_62:
        /*006c*/ 	.byte	0x04, 0x12
        /*006e*/ 	.short	(.L_64 - .L_63)
	.align		4
.L_63:
        /*0070*/ 	.word	index@(_ZN3cub18CUB_300001_SM_10006detail11EmptyKernelIvEEvv)
        /*0074*/ 	.word	0x00000000


	//----- nvinfo : EIATTR_MIN_STACK_SIZE
	.align		4
.L_64:
        /*0078*/ 	.byte	0x04, 0x12
        /*007a*/ 	.short	(.L_66 - .L_65)
	.align		4
.L_65:
        /*007c*/ 	.word	index@(lll_kernel)
        /*0080*/ 	.word	0x00000000
.L_66:


//--------------------- .nv.compat                --------------------------
	.section	.nv.compat,"",@"SHT_CUDA_COMPAT_INFO"
	.align	4
        /*0000*/ 	.byte	0x02, 0x09, 0x00, 0x00, 0x02, 0x02, 0x01, 0x00, 0x02, 0x05, 0x05, 0x00, 0x03, 0x07, 0x01, 0x01
        /*0010*/ 	.byte	0x02, 0x03, 0x00, 0x00, 0x02, 0x06, 0x01, 0x00, 0x04, 0x0b, 0x08, 0x00, 0x01, 0x00, 0x00, 0x00
        /*0020*/ 	.byte	0x00, 0x00, 0x00, 0x00


//--------------------- .nv.info._ZN3cub18CUB_300001_SM_10006detail8for_each13static_kernelINS2_12policy_hub_t12policy_500_tEiN6thrust24THRUST_300001_SM_1000_NS8cuda_cub6__fill7functorIPxxEEEEvT0_T1_ --------------------------
	.section	.nv.info._ZN3cub18CUB_300001_SM_10006detail8for_each13static_kernelINS2_12policy_hub_t12policy_500_tEiN6thrust24THRUST_300001_SM_1000_NS8cuda_cub6__fill7functorIPxxEEEEvT0_T1_,"",@"SHT_CUDA_INFO"
	.sectionflags	@""
	.align	4


	//----- nvinfo : EIATTR_CUDA_API_VERSION
	.align		4
        /*0000*/ 	.byte	0x04, 0x37
        /*0002*/ 	.short	(.L_68 - .L_67)
.L_67:
        /*0004*/ 	.word	0x00000082


	//----- nvinfo : EIATTR_KPARAM_INFO
	.align		4
.L_68:
        /*0008*/ 	.byte	0x04, 0x17
        /*000a*/ 	.short	(.L_70 - .L_69)
.L_69:
        /*000c*/ 	.word	0x00000000
        /*0010*/ 	.short	0x0001
        /*0012*/ 	.short	0x0008
        /*0014*/ 	.byte	0x00, 0xf0, 0x41, 0x00


	//----- nvinfo : EIATTR_KPARAM_INFO
	.align		4
.L_70:
        /*0018*/ 	.byte	0x04, 0x17
        /*001a*/ 	.short	(.L_72 - .L_71)
.L_71:
        /*001c*/ 	.word	0x00000000
        /*0020*/ 	.short	0x0000
        /*0022*/ 	.short	0x0000
        /*0024*/ 	.byte	0x00, 0xf0, 0x11, 0x00


	//----- nvinfo : EIATTR_SPARSE_MMA_MASK
	.align		4
.L_72:
        /*0028*/ 	.byte	0x03, 0x50
        /*002a*/ 	.short	0x0000


	//----- nvinfo : EIATTR_MAXREG_COUNT
	.align		4
        /*002c*/ 	.byte	0x03, 0x1b
        /*002e*/ 	.short	0x00ff


	//----- nvinfo : EIATTR_MERCURY_ISA_VERSION
	.align		4
        /*0030*/ 	.byte	0x03, 0x5f
        /*0032*/ 	.short	0x0101


	//----- nvinfo : EIATTR_VRC_CTA_INIT_COUNT
	.align		4
        /*0034*/ 	.byte	0x02, 0x4a
	.zero		1
	.zero		1


	//----- nvinfo : EIATTR_EXIT_INSTR_OFFSETS
	.align		4
        /*0038*/ 	.byte	0x04, 0x1c
        /*003a*/ 	.short	(.L_74 - .L_73)


	//   ....[0]....
.L_73:
        /*003c*/ 	.word	0x000000e0


	//   ....[1]....
        /*0040*/ 	.word	0x00000180


	//   ....[2]....
        /*0044*/ 	.word	0x000001e0


	//----- nvinfo : EIATTR_MAX_THREADS
	.align		4
.L_74:
        /*0048*/ 	.byte	0x04, 0x05
        /*004a*/ 	.short	(.L_76 - .L_75)
.L_75:
        /*004c*/ 	.word	0x00000100
        /*0050*/ 	.word	0x00000001
        /*0054*/ 	.word	0x00000001


	//----- nvinfo : EIATTR_CBANK_PARAM_SIZE
	.align		4
.L_76:
        /*0058*/ 	.byte	0x03, 0x19
        /*005a*/ 	.short	0x0018


	//----- nvinfo : EIATTR_PARAM_CBANK
	.align		4
        /*005c*/ 	.byte	0x04, 0x0a
        /*005e*/ 	.short	(.L_78 - .L_77)
	.align		4
.L_77:
        /*0060*/ 	.word	index@(.nv.constant0._ZN3cub18CUB_300001_SM_10006detail8for_each13static_kernelINS2_12policy_hub_t12policy_500_tEiN6thrust24THRUST_300001_SM_1000_NS8cuda_cub6__fill7functorIPxxEEEEvT0_T1_)
        /*0064*/ 	.short	0x0380
        /*0066*/ 	.short	0x0018


	//----- nvinfo : EIATTR_SW_WAR
	.align		4
.L_78:
        /*0068*/ 	.byte	0x04, 0x36
        /*006a*/ 	.short	(.L_80 - .L_79)
.L_79:
        /*006c*/ 	.word	0x00000008
.L_80:


//--------------------- .nv.info._ZN3cub18CUB_300001_SM_10006detail11EmptyKernelIvEEvv --------------------------
	.section	.nv.info._ZN3cub18CUB_300001_SM_10006detail11EmptyKernelIvEEvv,"",@"SHT_CUDA_INFO"
	.sectionflags	@""
	.align	4


	//----- nvinfo : EIATTR_CUDA_API_VERSION
	.align		4
        /*0000*/ 	.byte	0x04, 0x37
        /*0002*/ 	.short	(.L_82 - .L_81)
.L_81:
        /*0004*/ 	.word	0x00000082


	//----- nvinfo : EIATTR_SPARSE_MMA_MASK
	.align		4
.L_82:
        /*0008*/ 	.byte	0x03, 0x50
        /*000a*/ 	.short	0x0000


	//----- nvinfo : EIATTR_MAXREG_COUNT
	.align		4
        /*000c*/ 	.byte	0x03, 0x1b
        /*000e*/ 	.short	0x00ff


	//----- nvinfo : EIATTR_MERCURY_ISA_VERSION
	.align		4
        /*0010*/ 	.byte	0x03, 0x5f
        /*0012*/ 	.short	0x0101


	//----- nvinfo : EIATTR_VRC_CTA_INIT_COUNT
	.align		4
        /*0014*/ 	.byte	0x02, 0x4a
	.zero		1
	.zero		1


	//----- nvinfo : EIATTR_EXIT_INSTR_OFFSETS
	.align		4
        /*0018*/ 	.byte	0x04, 0x1c
        /*001a*/ 	.short	(.L_84 - .L_83)


	//   ....[0]....
.L_83:
        /*001c*/ 	.word	0x00000010


	//----- nvinfo : EIATTR_SW_WAR
	.align		4
.L_84:
        /*0020*/ 	.byte	0x04, 0x36
        /*0022*/ 	.short	(.L_86 - .L_85)
.L_85:
        /*0024*/ 	.word	0x00000008
.L_86:


//--------------------- .nv.info.lll_kernel       --------------------------
	.section	.nv.info.lll_kernel,"",@"SHT_CUDA_INFO"
	.sectionflags	@""
	.align	4


	//----- nvinfo : EIATTR_CUDA_API_VERSION
	.align		4
        /*0000*/ 	.byte	0x04, 0x37
        /*0002*/ 	.short	(.L_88 - .L_87)
.L_87:
        /*0004*/ 	.word	0x00000082


	//----- nvinfo : EIATTR_KPARAM_INFO
	.align		4
.L_88:
        /*0008*/ 	.byte	0x04, 0x17
        /*000a*/ 	.short	(.L_90 - .L_89)
.L_89:
        /*000c*/ 	.word	0x00000000
        /*0010*/ 	.short	0x0003
        /*0012*/ 	.short	0x0018
        /*0014*/ 	.byte	0x00, 0xf0, 0x21, 0x00


	//----- nvinfo : EIATTR_KPARAM_INFO
	.align		4
.L_90:
        /*0018*/ 	.byte	0x04, 0x17
        /*001a*/ 	.short	(.L_92 - .L_91)
.L_91:
        /*001c*/ 	.word	0x00000000
        /*0020*/ 	.short	0x0002
        /*0022*/ 	.short	0x0010
        /*0024*/ 	.byte	0x00, 0xf5, 0x21, 0x00


	//----- nvinfo : EIATTR_KPARAM_INFO
	.align		4
.L_92:
        /*0028*/ 	.byte	0x04, 0x17
        /*002a*/ 	.short	(.L_94 - .L_93)
.L_93:
        /*002c*/ 	.word	0x00000000
        /*0030*/ 	.short	0x0001
        /*0032*/ 	.short	0x0008
        /*0034*/ 	.byte	0x00, 0xf5, 0x21, 0x00


	//----- nvinfo : EIATTR_KPARAM_INFO
	.align		4
.L_94:
        /*0038*/ 	.byte	0x04, 0x17
        /*003a*/ 	.short	(.L_96 - .L_95)
.L_95:
        /*003c*/ 	.word	0x00000000
        /*0040*/ 	.short	0x0000
        /*0042*/ 	.short	0x0000
        /*0044*/ 	.byte	0x00, 0xf0, 0x11, 0x00


	//----- nvinfo : EIATTR_SPARSE_MMA_MASK
	.align		4
.L_96:
        /*0048*/ 	.byte	0x03, 0x50
        /*004a*/ 	.short	0x0000


	//----- nvinfo : EIATTR_MAXREG_COUNT
	.align		4
        /*004c*/ 	.byte	0x03, 0x1b
        /*004e*/ 	.short	0x00ff


	//----- nvinfo : EIATTR_MERCURY_ISA_VERSION
	.align		4
        /*0050*/ 	.byte	0x03, 0x5f
        /*0052*/ 	.short	0x0101


	//----- nvinfo : EIATTR_VRC_CTA_INIT_COUNT
	.align		4
        /*0054*/ 	.byte	0x02, 0x4a
	.zero		1
	.zero		1


	//----- nvinfo : EIATTR_EXIT_INSTR_OFFSETS
	.align		4
        /*0058*/ 	.byte	0x04, 0x1c
        /*005a*/ 	.short	(.L_98 - .L_97)


	//   ....[0]....
.L_97:
        /*005c*/ 	.word	0x00000040


	//   ....[1]....
        /*0060*/ 	.word	0x00000bd0


	//   ....[2]....
        /*0064*/ 	.word	0x00005cf0


	//----- nvinfo : EIATTR_CRS_STACK_SIZE
	.align		4
.L_98:
        /*0068*/ 	.byte	0x04, 0x1e
        /*006a*/ 	.short	(.L_100 - .L_99)
.L_99:
        /*006c*/ 	.word	0x00000000


	//----- nvinfo : EIATTR_CBANK_PARAM_SIZE
	.align		4
.L_100:
        /*0070*/ 	.byte	0x03, 0x19
        /*0072*/ 	.short	0x0020


	//----- nvinfo : EIATTR_PARAM_CBANK
	.align		4
        /*0074*/ 	.byte	0x04, 0x0a
        /*0076*/ 	.short	(.L_102 - .L_101)
	.align		4
.L_101:
        /*0078*/ 	.word	index@(.nv.constant0.lll_kernel)
        /*007c*/ 	.short	0x0380
        /*007e*/ 	.short	0x0020


	//----- nvinfo : EIATTR_SW_WAR
	.align		4
.L_102:
        /*0080*/ 	.byte	0x04, 0x36
        /*0082*/ 	.short	(.L_104 - .L_103)
.L_103:
        /*0084*/ 	.word	0x00000008
.L_104:


//--------------------- .nv.callgraph             --------------------------
	.section	.nv.callgraph,"",@"SHT_CUDA_CALLGRAPH"
	.align	4
	.sectionentsize	8
	.align		4
        /*0000*/ 	.word	0x00000000
	.align		4
        /*0004*/ 	.word	0xffffffff
	.align		4
        /*0008*/ 	.word	0x00000000
	.align		4
        /*000c*/ 	.word	0xfffffffe
	.align		4
        /*0010*/ 	.word	0x00000000
	.align		4
        /*0014*/ 	.word	0xfffffffd
	.align		4
        /*0018*/ 	.word	0x00000000
	.align		4
        /*001c*/ 	.word	0xfffffffc


//--------------------- .nv.constant4             --------------------------
	.section	.nv.constant4,"a",@progbits
	.align	8
	.align		8
.nv.constant4:
        /*0000*/ 	.dword	_ZN34_INTERNAL_fcefaa9e_4_k_cu_d3d511354cuda3std3__45__cpo5beginE
	.align		8
        /*0008*/ 	.dword	_ZN34_INTERNAL_fcefaa9e_4_k_cu_d3d511354cuda3std3__45__cpo3endE
	.align		8
        /*0010*/ 	.dword	_ZN34_INTERNAL_fcefaa9e_4_k_cu_d3d511354cuda3std3__45__cpo6cbeginE
	.align		8
        /*0018*/ 	.dword	_ZN34_INTERNAL_fcefaa9e_4_k_cu_d3d511354cuda3std3__45__cpo4cendE
	.align		8
        /*0020*/ 	.dword	_ZN34_INTERNAL_fcefaa9e_4_k_cu_d3d511354cuda3std3__45__cpo6rbeginE
	.align		8
        /*0028*/ 	.dword	_ZN34_INTERNAL_fcefaa9e_4_k_cu_d3d511354cuda3std3__45__cpo4rendE
	.align		8
        /*0030*/ 	.dword	_ZN34_INTERNAL_fcefaa9e_4_k_cu_d3d511354cuda3std3__45__cpo7crbeginE
	.align		8
        /*0038*/ 	.dword	_ZN34_INTERNAL_fcefaa9e_4_k_cu_d3d511354cuda3std3__45__cpo5crendE
	.align		8
        /*0040*/ 	.dword	_ZN34_INTERNAL_fcefaa9e_4_k_cu_d3d511354cuda3std3__436_GLOBAL__N__fcefaa9e_4_k_cu_d3d511356ignoreE
	.align		8
        /*0048*/ 	.dword	_ZN34_INTERNAL_fcefaa9e_4_k_cu_d3d511354cuda3std3__419piecewise_constructE
	.align		8
        /*0050*/ 	.dword	_ZN34_INTERNAL_fcefaa9e_4_k_cu_d3d511354cuda3std3__48in_placeE
	.align		8
        /*0058*/ 	.dword	_ZN34_INTERNAL_fcefaa9e_4_k_cu_d3d511354cuda3std3__420unreachable_sentinelE
	.align		8
        /*0060*/ 	.dword	_ZN34_INTERNAL_fcefaa9e_4_k_cu_d3d511354cuda3std3__47nulloptE
	.align		8
        /*0068*/ 	.dword	_ZN34_INTERNAL_fcefaa9e_4_k_cu_d3d511354cuda3std3__48unexpectE
	.align		8
        /*0070*/ 	.dword	_ZN34_INTERNAL_fcefaa9e_4_k_cu_d3d511354cuda3std6ranges3__45__cpo4swapE
	.align		8
        /*0078*/ 	.dword	_ZN34_INTERNAL_fcefaa9e_4_k_cu_d3d511354cuda3std6ranges3__45__cpo9iter_moveE
	.align		8
        /*0080*/ 	.dword	_ZN34_INTERNAL_fcefaa9e_4_k_cu_d3d511354cuda3std6ranges3__45__cpo5beginE
	.align		8
        /*0088*/ 	.dword	_ZN34_INTERNAL_fcefaa9e_4_k_cu_d3d511354cuda3std6ranges3__45__cpo3endE
	.align		8
        /*0090*/ 	.dword	_ZN34_INTERNAL_fcefaa9e_4_k_cu_d3d511354cuda3std6ranges3__45__cpo6cbeginE
	.align		8
        /*0098*/ 	.dword	_ZN34_INTERNAL_fcefaa9e_4_k_cu_d3d511354cuda3std6ranges3__45__cpo4cendE
	.align		8
        /*00a0*/ 	.dword	_ZN34_INTERNAL_fcefaa9e_4_k_cu_d3d511354cuda3std6ranges3__45__cpo7advanceE
	.align		8
        /*00a8*/ 	.dword	_ZN34_INTERNAL_fcefaa9e_4_k_cu_d3d511354cuda3std6ranges3__45__cpo9iter_swapE
	.align		8
        /*00b0*/ 	.dword	_ZN34_INTERNAL_fcefaa9e_4_k_cu_d3d511354cuda3std6ranges3__45__cpo4nextE
	.align		8
        /*00b8*/ 	.dword	_ZN34_INTERNAL_fcefaa9e_4_k_cu_d3d511354cuda3std6ranges3__45__cpo4prevE
	.align		8
        /*00c0*/ 	.dword	_ZN34_INTERNAL_fcefaa9e_4_k_cu_d3d511354cuda3std6ranges3__45__cpo4dataE
	.align		8
        /*00c8*/ 	.dword	_ZN34_INTERNAL_fcefaa9e_4_k_cu_d3d511354cuda3std6ranges3__45__cpo5cdataE
	.align		8
        /*00d0*/ 	.dword	_ZN34_INTERNAL_fcefaa9e_4_k_cu_d3d511354cuda3std6ranges3__45__cpo4sizeE
	.align		8
        /*00d8*/ 	.dword	_ZN34_INTERNAL_fcefaa9e_4_k_cu_d3d511354cuda3std6ranges3__45__cpo5ssizeE
	.align		8
        /*00e0*/ 	.dword	_ZN34_INTERNAL_fcefaa9e_4_k_cu_d3d511354cuda3std6ranges3__45__cpo8distanceE
	.align		8
        /*00e8*/ 	.dword	_ZN34_INTERNAL_fcefaa9e_4_k_cu_d3d511356thrust24THRUST_300001_SM_1000_NS8cuda_cub3parE
	.align		8
        /*00f0*/ 	.dword	_ZN34_INTERNAL_fcefaa9e_4_k_cu_d3d511356thrust24THRUST_300001_SM_1000_NS8cuda_cub10par_nosyncE
	.align		8
        /*00f8*/ 	.dword	_ZN34_INTERNAL_fcefaa9e_4_k_cu_d3d511356thrust24THRUST_300001_SM_1000_NS6system6detail10sequential3seqE
	.align		8
        /*0100*/ 	.dword	_ZN34_INTERNAL_fcefaa9e_4_k_cu_d3d511356thrust24THRUST_300001_SM_1000_NS6system3cpp3parE
	.align		8
        /*0108*/ 	.dword	_ZN34_INTERNAL_fcefaa9e_4_k_cu_d3d511356thrust24THRUST_300001_SM_1000_NS12placeholders2_1E
	.align		8
        /*0110*/ 	.dword	_ZN34_INTERNAL_fcefaa9e_4_k_cu_d3d511356thrust24THRUST_300001_SM_1000_NS12placeholders2_2E
	.align		8
        /*0118*/ 	.dword	_ZN34_INTERNAL_fcefaa9e_4_k_cu_d3d511356thrust24THRUST_300001_SM_1000_NS12placeholders2_3E
	.align		8
        /*0120*/ 	.dword	_ZN34_INTERNAL_fcefaa9e_4_k_cu_d3d511356thrust24THRUST_300001_SM_1000_NS12placeholders2_4E
	.align		8
        /*0128*/ 	.dword	_ZN34_INTERNAL_fcefaa9e_4_k_cu_d3d511356thrust24THRUST_300001_SM_1000_NS12placeholders2_5E
	.align		8
        /*0130*/ 	.dword	_ZN34_INTERNAL_fcefaa9e_4_k_cu_d3d511356thrust24THRUST_300001_SM_1000_NS12placeholders2_6E
	.align		8
        /*0138*/ 	.dword	_ZN34_INTERNAL_fcefaa9e_4_k_cu_d3d511356thrust24THRUST_300001_SM_1000_NS12placeholders2_7E
	.align		8
        /*0140*/ 	.dword	_ZN34_INTERNAL_fcefaa9e_4_k_cu_d3d511356thrust24THRUST_300001_SM_1000_NS12placeholders2_8E
	.align		8
        /*0148*/ 	.dword	_ZN34_INTERNAL_fcefaa9e_4_k_cu_d3d511356thrust24THRUST_300001_SM_1000_NS12placeholders2_9E
	.align		8
        /*0150*/ 	.dword	_ZN34_INTERNAL_fcefaa9e_4_k_cu_d3d511356thrust24THRUST_300001_SM_1000_NS12placeholders3_10E
	.align		8
        /*0158*/ 	.dword	_ZN34_INTERNAL_fcefaa9e_4_k_cu_d3d511356thrust24THRUST_300001_SM_1000_NS3seqE
	.align		8
        /*0160*/ 	.dword	_ZN34_INTERNAL_fcefaa9e_4_k_cu_d3d511356thrust24THRUST_300001_SM_1000_NS6deviceE


//--------------------- .text._ZN3cub18CUB_300001_SM_10006detail8for_each13static_kernelINS2_12policy_hub_t12policy_500_tEiN6thrust24THRUST_300001_SM_1000_NS8cuda_cub6__fill7functorIPxxEEEEvT0_T1_ --------------------------
	.section	.text._ZN3cub18CUB_300001_SM_10006detail8for_each13static_kernelINS2_12policy_hub_t12policy_500_tEiN6thrust24THRUST_300001_SM_1000_NS8cuda_cub6__fill7functorIPxxEEEEvT0_T1_,"ax",@progbits
	.align	128
        .global         _ZN3cub18CUB_300001_SM_10006detail8for_each13static_kernelINS2_12policy_hub_t12policy_500_tEiN6thrust24THRUST_300001_SM_1000_NS8cuda_cub6__fill7functorIPxxEEEEvT0_T1_
        .type           _ZN3cub18CUB_300001_SM_10006detail8for_each13static_kernelINS2_12policy_hub_t12policy_500_tEiN6thrust24THRUST_300001_SM_1000_NS8cuda_cub6__fill7functorIPxxEEEEvT0_T1_,@function
        .size           _ZN3cub18CUB_300001_SM_10006detail8for_each13static_kernelINS2_12policy_hub_t12policy_500_tEiN6thrust24THRUST_300001_SM_1000_NS8cuda_cub6__fill7functorIPxxEEEEvT0_T1_,(.L_x_57 - _ZN3cub18CUB_300001_SM_10006detail8for_each13static_kernelINS2_12policy_hub_t12policy_500_tEiN6thrust24THRUST_300001_SM_1000_NS8cuda_cub6__fill7functorIPxxEEEEvT0_T1_)
        .other          _ZN3cub18CUB_300001_SM_10006detail8for_each13static_kernelINS2_12policy_hub_t12policy_500_tEiN6thrust24THRUST_300001_SM_1000_NS8cuda_cub6__fill7functorIPxxEEEEvT0_T1_,@"STO_CUDA_ENTRY STV_DEFAULT"
_ZN3cub18CUB_300001_SM_10006detail8for_each13static_kernelINS2_12policy_hub_t12policy_500_tEiN6thrust24THRUST_300001_SM_1000_NS8cuda_cub6__fill7functorIPxxEEEEvT0_T1_:
.text._ZN3cub18CUB_300001_SM_10006detail8for_each13static_kernelINS2_12policy_hub_t12policy_500_tEiN6thrust24THRUST_300001_SM_1000_NS8cuda_cub6__fill7functorIPxxEEEEvT0_T1_:
[----:B------:R-:W-:Y:S01]  /*0000*/  LDC R1, c[0x0][0x37c] ;  /* 0x0000df00ff017b82 */ /* 0x000fe20000000800 */
[----:B------:R-:W0:Y:S07]  /*0010*/  S2R R6, SR_CTAID.X ;  /* 0x0000000000067919 */ /* 0x000e2e0000002500 */
[----:B------:R-:W0:Y:S01]  /*0020*/  LDC R3, c[0x0][0x380] ;  /* 0x0000e000ff037b82 */ /* 0x000e220000000800 */
[----:B------:R-:W1:Y:S01]  /*0030*/  LDCU.64 UR4, c[0x0][0x358] ;  /* 0x00006b00ff0477ac */ /* 0x000e620008000a00 */
[----:B0-----:R-:W-:-:S05]  /*0040*/  IMAD R0, R6, -0x200, R3 ;  /* 0xfffffe0006007824 */ /* 0x001fca00078e0203 */
[----:B------:R-:W-:-:S13]  /*0050*/  ISETP.GE.AND P0, PT, R0, 0x200, PT ;  /* 0x000002000000780c */ /* 0x000fda0003f06270 */
[----:B-1----:R-:W-:Y:S05]  /*0060*/  @!P0 BRA `(.L_x_0) ;  /* 0x0000000000208947 */ /* 0x002fea0003800000 */
[----:B------:R-:W0:Y:S01]  /*0070*/  S2R R7, SR_TID.X ;  /* 0x0000000000077919 */ /* 0x000e220000002100 */
[----:B------:R-:W1:Y:S08]  /*0080*/  LDC.64 R2, c[0x0][0x388] ;  /* 0x0000e200ff027b82 */ /* 0x000e700000000a00 */
[----:B------:R-:W2:Y:S01]  /*0090*/  LDC.64 R4, c[0x0][0x390] ;  /* 0x0000e400ff047b82 */ /* 0x000ea20000000a00 */
[----:B0-----:R-:W-:-:S05]  /*00a0*/  LEA R7, R6, R7, 0x9 ;  /* 0x0000000706077211 */ /* 0x001fca00078e48ff */
[----:B-1----:R-:W-:-:S05]  /*00b0*/  IMAD.WIDE.U32 R2, R7, 0x8, R2 ;  /* 0x0000000807027825 */ /* 0x002fca00078e0002 */
[----:B--2---:R-:W-:Y:S04]  /*00c0*/  STG.E.64 desc[UR4][R2.64], R4 ;  /* 0x0000000402007986 */ /* 0x004fe8000c101b04 */
[----:B------:R-:W-:Y:S01]  /*00d0*/  STG.E.64 desc[UR4][R2.64+0x800], R4 ;  /* 0x0008000402007986 */ /* 0x000fe2000c101b04 */
[----:B------:R-:W-:Y:S05]  /*00e0*/  EXIT ;  /* 0x000000000000794d */ /* 0x000fea0003800000 */
.L_x_0:
[----:B------:R-:W0:Y:S02]  /*00f0*/  S2R R9, SR_TID.X ;  /* 0x0000000000097919 */ /* 0x000e240000002100 */
[C---:B0-----:R-:W-:Y:S02]  /*0100*/  ISETP.GE.AND P0, PT, R9.reuse, R0, PT ;  /* 0x000000000900720c */ /* 0x041fe40003f06270 */
[----:B------:R-:W-:-:S04]  /*0110*/  IADD3 R7, PT, PT, R9, 0x100, RZ ;  /* 0x0000010009077810 */ /* 0x000fc80007ffe0ff */
[----:B------:R-:W-:-:S07]  /*0120*/  ISETP.GE.AND P1, PT, R7, R0, PT ;  /* 0x000000000700720c */ /* 0x000fce0003f26270 */
[----:B------:R-:W0:Y:S01]  /*0130*/  @!P0 LDC.64 R2, c[0x0][0x388] ;  /* 0x0000e200ff028b82 */ /* 0x000e220000000a00 */
[----:B------:R-:W-:-:S07]  /*0140*/  @!P0 LEA R11, R6, R9, 0x9 ;  /* 0x00000009060b8211 */ /* 0x000fce00078e48ff */
[----:B------:R-:W1:Y:S01]  /*0150*/  @!P0 LDC.64 R4, c[0x0][0x390] ;  /* 0x0000e400ff048b82 */ /* 0x000e620000000a00 */
[----:B0-----:R-:W-:-:S05]  /*0160*/  @!P0 IMAD.WIDE.U32 R2, R11, 0x8, R2 ;  /* 0x000000080b028825 */ /* 0x001fca00078e0002 */
[----:B-1----:R0:W-:Y:S01]  /*0170*/  @!P0 STG.E.64 desc[UR4][R2.64], R4 ;  /* 0x0000000402008986 */ /* 0x0021e2000c101b04 */
[----:B------:R-:W-:Y:S05]  /*0180*/  @P1 EXIT ;  /* 0x000000000000194d */ /* 0x000fea0003800000 */
[----:B0-----:R-:W0:Y:S01]  /*0190*/  LDC.64 R2, c[0x0][0x388] ;  /* 0x0000e200ff027b82 */ /* 0x001e220000000a00 */
[----:B------:R-:W-:-:S07]  /*01a0*/  LEA R9, R6, R9, 0x9 ;  /* 0x0000000906097211 */ /* 0x000fce00078e48ff */
[----:B------:R-:W1:Y:S01]  /*01b0*/  LDC.64 R4, c[0x0][0x390] ;  /* 0x0000e400ff047b82 */ /* 0x000e620000000a00 */
[----:B0-----:R-:W-:-:S05]  /*01c0*/  IMAD.WIDE.U32 R2, R9, 0x8, R2 ;  /* 0x0000000809027825 */ /* 0x001fca00078e0002 */
[----:B-1----:R-:W-:Y:S01]  /*01d0*/  STG.E.64 desc[UR4][R2.64+0x800], R4 ;  /* 0x0008000402007986 */ /* 0x002fe2000c101b04 */
[----:B------:R-:W-:Y:S05]  /*01e0*/  EXIT ;  /* 0x000000000000794d */ /* 0x000fea0003800000 */
.L_x_1:
[----:B------:R-:W-:-:S00]  /*01f0*/  BRA `(.L_x_1) ;  /* 0xfffffffc00fc7947 */ /* 0x000fc0000383ffff */
[----:B------:R-:W-:-:S00]  /*0200*/  NOP ;  /* 0x0000000000007918 */ /* 0x000fc00000000000 */
[----:B------:R-:W-:-:S00]  /*0210*/  NOP ;  /* 0x0000000000007918 */ /* 0x000fc00000000000 */
[----:B------:R-:W-:-:S00]  /*0220*/  NOP ;  /* 0x0000000000007918 */ /* 0x000fc00000000000 */
[----:B------:R-:W-:-:S00]  /*0230*/  NOP ;  /* 0x0000000000007918 */ /* 0x000fc00000000000 */
[----:B------:R-:W-:-:S00]  /*0240*/  NOP ;  /* 0x0000000000007918 */ /* 0x000fc00000000000 */
[----:B------:R-:W-:-:S00]  /*0250*/  NOP ;  /* 0x0000000000007918 */ /* 0x000fc00000000000 */
[----:B------:R-:W-:-:S00]  /*0260*/  NOP ;  /* 0x0000000000007918 */ /* 0x000fc00000000000 */
[----:B------:R-:W-:-:S00]  /*0270*/  NOP ;  /* 0x0000000000007918 */ /* 0x000fc00000000000 */
.L_x_57:


//--------------------- .text._ZN3cub18CUB_300001_SM_10006detail11EmptyKernelIvEEvv --------------------------
	.section	.text._ZN3cub18CUB_300001_SM_10006detail11EmptyKernelIvEEvv,"ax",@progbits
	.align	128
        .global         _ZN3cub18CUB_300001_SM_10006detail11EmptyKernelIvEEvv
        .type           _ZN3cub18CUB_300001_SM_10006detail11EmptyKernelIvEEvv,@function
        .size           _ZN3cub18CUB_300001_SM_10006detail11EmptyKernelIvEEvv,(.L_x_58 - _ZN3cub18CUB_300001_SM_10006detail11EmptyKernelIvEEvv)
        .other          _ZN3cub18CUB_300001_SM_10006detail11EmptyKernelIvEEvv,@"STO_CUDA_ENTRY STV_DEFAULT"
_ZN3cub18CUB_300001_SM_10006detail11EmptyKernelIvEEvv:
.text._ZN3cub18CUB_300001_SM_10006detail11EmptyKernelIvEEvv:
[----:B------:R-:W-:Y:S01]  /*0000*/  LDC R1, c[0x0][0x37c] ;  /* 0x0000df00ff017b82 */ /* 0x000fe20000000800 */
[----:B------:R-:W-:Y:S05]  /*0010*/  EXIT ;  /* 0x000000000000794d */ /* 0x000fea0003800000 */
.L_x_2:
        /* <DEDUP_REMOVED lines=14> */
.L_x_58:


//--------------------- .text.lll_kernel          --------------------------
	.section	.text.lll_kernel,"ax",@progbits
	.align	128
        .global         lll_kernel
        .type           lll_kernel,@function
        .size           lll_kernel,(.L_x_56 - lll_kernel)
        .other          lll_kernel,@"STO_CUDA_ENTRY STV_DEFAULT"
lll_kernel:
.text.lll_kernel:
[----:B------:R-:W-:Y:S01]  /*0000*/  LDC R1, c[0x0][0x37c] ;  /* 0x0000df00ff017b82 */ /* 0x000fe20000000800 */
[----:B------:R-:W0:Y:S07]  /*0010*/  S2R R0, SR_TID.X ;  /* 0x0000000000007919 */ /* 0x000e2e0000002100 */
[----:B------:R-:W0:Y:S02]  /*0020*/  S2UR UR4, SR_CTAID.X ;  /* 0x00000000000479c3 */ /* 0x000e240000002500 */
[----:B0-----:R-:W-:-:S13]  /*0030*/  LOP3.LUT P0, RZ, R0, UR4, RZ, 0xfc, !PT ;  /* 0x0000000400ff7c12 */ /* 0x001fda000f80fcff */
[----:B------:R-:W-:Y:S05]  /*0040*/  @P0 EXIT ;  /* 0x000000000000094d */ /* 0x000fea0003800000 */
[----:B------:R-:W0:Y:S01]  /*0050*/  LDC R27, c[0x0][0x380] ;  /* 0x0000e000ff1b7b82 */ /* 0x000e220000000800 */
[----:B------:R-:W1:Y:S01]  /*0060*/  LDCU.64 UR20, c[0x0][0x358] ;  /* 0x00006b00ff1477ac */ /* 0x000e620008000a00 */
[----:B0-----:R-:W-:-:S13]  /*0070*/  ISETP.NE.AND P0, PT, R27, RZ, PT ;  /* 0x000000ff1b00720c */ /* 0x001fda0003f05270 */
[----:B-1----:R-:W-:Y:S05]  /*0080*/  @!P0 BRA `(.L_x_3) ;  /* 0x0000000000f48947 */ /* 0x002fea0003800000 */
[----:B------:R-:W-:Y:S02]  /*0090*/  IMAD R0, R27, R27, RZ ;  /* 0x0000001b1b007224 */ /* 0x000fe400078e02ff */
[----:B------:R-:W-:Y:S02]  /*00a0*/  IMAD.MOV.U32 R7, RZ, RZ, RZ ;  /* 0x000000ffff077224 */ /* 0x000fe400078e00ff */
[C---:B------:R-:W-:Y:S01]  /*00b0*/  VIADD R2, R0.reuse, 0xffffffff ;  /* 0xffffffff00027836 */ /* 0x040fe20000000000 */
[----:B------:R-:W-:-:S04]  /*00c0*/  LOP3.LUT R8, R0, 0xd, RZ, 0xc0, !PT ;  /* 0x0000000d00087812 */ /* 0x000fc800078ec0ff */
[----:B------:R-:W-:Y:S02]  /*00d0*/  ISETP.GE.U32.AND P0, PT, R2, 0xf, PT ;  /* 0x0000000f0200780c */ /* 0x000fe40003f06070 */
[----:B------:R-:W-:-:S11]  /*00e0*/  ISETP.NE.AND P1, PT, R8, RZ, PT ;  /* 0x000000ff0800720c */ /* 0x000fd60003f25270 */
[----:B------:R-:W-:Y:S05]  /*00f0*/  @!P0 BRA `(.L_x_4) ;  /* 0x00000000005c8947 */ /* 0x000fea0003800000 */
[----:B------:R-:W0:Y:S01]  /*0100*/  LDC.64 R4, c[0x0][0x390] ;  /* 0x0000e400ff047b82 */ /* 0x000e220000000a00 */
[----:B------:R-:W-:Y:S01]  /*0110*/  LOP3.LUT R7, R0, 0xfffffff0, RZ, 0xc0, !PT ;  /* 0xfffffff000077812 */ /* 0x000fe200078ec0ff */
[----:B------:R-:W-:-:S07]  /*0120*/  IMAD.MOV.U32 R6, RZ, RZ, RZ ;  /* 0x000000ffff067224 */ /* 0x000fce00078e00ff */
.L_x_5:
[----:B01----:R-:W-:-:S04]  /*0130*/  IMAD.WIDE.U32 R2, R6, 0x8, R4 ;  /* 0x0000000806027825 */ /* 0x003fc800078e0004 */
[----:B------:R-:W-:Y:S01]  /*0140*/  VIADD R6, R6, 0x10 ;  /* 0x0000001006067836 */ /* 0x000fe20000000000 */
[----:B------:R1:W-:Y:S04]  /*0150*/  STG.E.64 desc[UR20][R2.64], RZ ;  /* 0x000000ff02007986 */ /* 0x0003e8000c101b14 */
[----:B------:R1:W-:Y:S01]  /*0160*/  STG.E.64 desc[UR20][R2.64+0x8], RZ ;  /* 0x000008ff02007986 */ /* 0x0003e2000c101b14 */
[----:B------:R-:W-:-:S03]  /*0170*/  ISETP.NE.AND P0, PT, R6, R7, PT ;  /* 0x000000070600720c */ /* 0x000fc60003f05270 */
[----:B------:R1:W-:Y:S04]  /*0180*/  STG.E.64 desc[UR20][R2.64+0x10], RZ ;  /* 0x000010ff02007986 */ /* 0x0003e8000c101b14 */
        /* <DEDUP_REMOVED lines=12> */
[----:B------:R1:W-:Y:S01]  /*0250*/  STG.E.64 desc[UR20][R2.64+0x78], RZ ;  /* 0x000078ff02007986 */ /* 0x0003e2000c101b14 */
[----:B------:R-:W-:Y:S05]  /*0260*/  @P0 BRA `(.L_x_5) ;  /* 0xfffffffc00b00947 */ /* 0x000fea000383ffff */
.L_x_4:
[----:B------:R-:W-:Y:S05]  /*0270*/  @!P1 BRA `(.L_x_3) ;  /* 0x0000000000789947 */ /* 0x000fea0003800000 */
[----:B------:R-:W-:Y:S02]  /*0280*/  ISETP.GE.U32.AND P0, PT, R8, 0x8, PT ;  /* 0x000000080800780c */ /* 0x000fe40003f06070 */
[----:B------:R-:W-:-:S04]  /*0290*/  LOP3.LUT R6, R0, 0x5, RZ, 0xc0, !PT ;  /* 0x0000000500067812 */ /* 0x000fc800078ec0ff */
[----:B------:R-:W-:-:S07]  /*02a0*/  ISETP.NE.AND P1, PT, R6, RZ, PT ;  /* 0x000000ff0600720c */ /* 0x000fce0003f25270 */
[----:B------:R-:W-:Y:S06]  /*02b0*/  @!P0 BRA `(.L_x_6) ;  /* 0x00000000002c8947 */ /* 0x000fec0003800000 */
[----:B-1----:R-:W0:Y:S02]  /*02c0*/  LDC.64 R2, c[0x0][0x390] ;  /* 0x0000e400ff027b82 */ /* 0x002e240000000a00 */
[C---:B0-----:R-:W-:Y:S01]  /*02d0*/  IMAD.WIDE.U32 R2, R7.reuse, 0x8, R2 ;  /* 0x0000000807027825 */ /* 0x041fe200078e0002 */
[----:B------:R-:W-:-:S04]  /*02e0*/  IADD3 R7, PT, PT, R7, 0x8, RZ ;  /* 0x0000000807077810 */ /* 0x000fc80007ffe0ff */
[----:B------:R0:W-:Y:S04]  /*02f0*/  STG.E.64 desc[UR20][R2.64], RZ ;  /* 0x000000ff02007986 */ /* 0x0001e8000c101b14 */
[----:B------:R0:W-:Y:S04]  /*0300*/  STG.E.64 desc[UR20][R2.64+0x8], RZ ;  /* 0x000008ff02007986 */ /* 0x0001e8000c101b14 */
[----:B------:R0:W-:Y:S04]  /*0310*/  STG.E.64 desc[UR20][R2.64+0x10], RZ ;  /* 0x000010ff02007986 */ /* 0x0001e8000c101b14 */
[----:B------:R0:W-:Y:S04]  /*0320*/  STG.E.64 desc[UR20][R2.64+0x18], RZ ;  /* 0x000018ff02007986 */ /* 0x0001e8000c101b14 */
[----:B------:R0:W-:Y:S04]  /*0330*/  STG.E.64 desc[UR20][R2.64+0x20], RZ ;  /* 0x000020ff02007986 */ /* 0x0001e8000c101b14 */
[----:B------:R0:W-:Y:S04]  /*0340*/  STG.E.64 desc[UR20][R2.64+0x28], RZ ;  /* 0x000028ff02007986 */ /* 0x0001e8000c101b14 */
[----:B------:R0:W-:Y:S04]  /*0350*/  STG.E.64 desc[UR20][R2.64+0x30], RZ ;  /* 0x000030ff02007986 */ /* 0x0001e8000c101b14 */
[----:B------:R0:W-:Y:S02]  /*0360*/  STG.E.64 desc[UR20][R2.64+0x38], RZ ;  /* 0x000038ff02007986 */ /* 0x0001e4000c101b14 */
.L_x_6:
[----:B------:R-:W-:Y:S05]  /*0370*/  @!P1 BRA `(.L_x_3) ;  /* 0x0000000000389947 */ /* 0x000fea0003800000 */
[----:B------:R-:W-:Y:S02]  /*0380*/  LOP3.LUT R0, R0, 0x1, RZ, 0xc0, !PT ;  /* 0x0000000100007812 */ /* 0x000fe400078ec0ff */
[----:B------:R-:W-:Y:S02]  /*0390*/  ISETP.GE.U32.AND P0, PT, R6, 0x4, PT ;  /* 0x000000040600780c */ /* 0x000fe40003f06070 */
[----:B------:R-:W-:-:S13]  /*03a0*/  ISETP.NE.U32.AND P1, PT, R0, 0x1, PT ;  /* 0x000000010000780c */ /* 0x000fda0003f25070 */
[----:B------:R-:W2:Y:S01]  /*03b0*/  @!P1 LDC.64 R4, c[0x0][0x390] ;  /* 0x0000e400ff049b82 */ /* 0x000ea20000000a00 */
[----:B------:R-:W-:Y:S05]  /*03c0*/  @!P0 BRA `(.L_x_7) ;  /* 0x00000000001c8947 */ /* 0x000fea0003800000 */
[----:B01----:R-:W0:Y:S02]  /*03d0*/  LDC.64 R2, c[0x0][0x390] ;  /* 0x0000e400ff027b82 */ /* 0x003e240000000a00 */
[----:B0-----:R-:W-:-:S04]  /*03e0*/  IMAD.WIDE.U32 R2, R7, 0x8, R2 ;  /* 0x0000000807027825 */ /* 0x001fc800078e0002 */
[----:B------:R-:W-:Y:S01]  /*03f0*/  VIADD R7, R7, 0x4 ;  /* 0x0000000407077836 */ /* 0x000fe20000000000 */
[----:B------:R3:W-:Y:S04]  /*0400*/  STG.E.64 desc[UR20][R2.64], RZ ;  /* 0x000000ff02007986 */ /* 0x0007e8000c101b14 */
[----:B------:R3:W-:Y:S04]  /*0410*/  STG.E.64 desc[UR20][R2.64+0x8], RZ ;  /* 0x000008ff02007986 */ /* 0x0007e8000c101b14 */
[----:B------:R3:W-:Y:S04]  /*0420*/  STG.E.64 desc[UR20][R2.64+0x10], RZ ;  /* 0x000010ff02007986 */ /* 0x0007e8000c101b14 */
[----:B------:R3:W-:Y:S02]  /*0430*/  STG.E.64 desc[UR20][R2.64+0x18], RZ ;  /* 0x000018ff02007986 */ /* 0x0007e4000c101b14 */
.L_x_7:
[----:B0123--:R-:W-:-:S05]  /*0440*/  @!P1 IMAD.WIDE.U32 R2, R7, 0x8, R4 ;  /* 0x0000000807029825 */ /* 0x00ffca00078e0004 */
[----:B------:R2:W-:Y:S02]  /*0450*/  @!P1 STG.E.64 desc[UR20][R2.64], RZ ;  /* 0x000000ff02009986 */ /* 0x0005e4000c101b14 */
.L_x_3:
[C---:B------:R-:W-:Y:S01]  /*0460*/  ISETP.GE.AND P0, PT, R27.reuse, 0x1, PT ;  /* 0x000000011b00780c */ /* 0x040fe20003f06270 */
[----:B------:R-:W-:-:S12]  /*0470*/  VIADD R0, R27, 0xffffffff ;  /* 0xffffffff1b007836 */ /* 0x000fd80000000000 */
[----:B------:R-:W-:Y:S05]  /*0480*/  @!P0 BRA `(.L_x_8) ;  /* 0x0000000400cc8947 */ /* 0x000fea0003800000 */
[----:B------:R-:W-:Y:S01]  /*0490*/  ISETP.GE.U32.AND P1, PT, R0, 0x7, PT ;  /* 0x000000070000780c */ /* 0x000fe20003f26070 */
[----:B------:R-:W-:Y:S01]  /*04a0*/  IMAD.MOV.U32 R0, RZ, RZ, RZ ;  /* 0x000000ffff007224 */ /* 0x000fe200078e00ff */
[----:B------:R-:W-:-:S04]  /*04b0*/  LOP3.LUT R20, R27, 0x7, RZ, 0xc0, !PT ;  /* 0x000000071b147812 */ /* 0x000fc800078ec0ff */
[----:B------:R-:W-:-:S07]  /*04c0*/  ISETP.NE.AND P0, PT, R20, RZ, PT ;  /* 0x000000ff1400720c */ /* 0x000fce0003f05270 */
[----:B------:R-:W-:Y:S06]  /*04d0*/  @!P1 BRA `(.L_x_9) ;  /* 0x0000000000d89947 */ /* 0x000fec0003800000 */
[----:B012---:R-:W0:Y:S01]  /*04e0*/  LDC.64 R2, c[0x0][0x390] ;  /* 0x0000e400ff027b82 */ /* 0x007e220000000a00 */
[----:B------:R-:W-:Y:S01]  /*04f0*/  LOP3.LUT R0, R27, 0x7ffffff8, RZ, 0xc0, !PT ;  /* 0x7ffffff81b007812 */ /* 0x000fe200078ec0ff */
[----:B------:R-:W-:-:S06]  /*0500*/  IMAD.MOV.U32 R8, RZ, RZ, RZ ;  /* 0x000000ffff087224 */ /* 0x000fcc00078e00ff */
[----:B------:R-:W1:Y:S02]  /*0510*/  LDC.64 R4, c[0x0][0x390] ;  /* 0x0000e400ff047b82 */ /* 0x000e640000000a00 */
.L_x_10:
[CCC-:B------:R-:W-:Y:S02]  /*0520*/  IMAD R9, R8.reuse, R27.reuse, R27.reuse ;  /* 0x0000001b08097224 */ /* 0x1c0fe400078e021b */
[----:B---3--:R-:W-:Y:S02]  /*0530*/  HFMA2 R6, -RZ, RZ, 0, 5.9604644775390625e-08 ;  /* 0x00000001ff067431 */ /* 0x008fe400000001ff */
[----:B------:R-:W-:Y:S02]  /*0540*/  IMAD R11, R8, R27, R8 ;  /* 0x0000001b080b7224 */ /* 0x000fe400078e0208 */
[C-C-:B------:R-:W-:Y:S01]  /*0550*/  IMAD.IADD R12, R9.reuse, 0x1, R27.reuse ;  /* 0x00000001090c7824 */ /* 0x140fe200078e021b */
[-C--:B------:R-:W-:Y:S01]  /*0560*/  IADD3 R13, P1, PT, R9, R8.reuse, RZ ;  /* 0x00000008090d7210 */ /* 0x080fe20007f3e0ff */
[----:B------:R-:W-:Y:S02]  /*0570*/  IMAD.MOV.U32 R7, RZ, RZ, 0x0 ;  /* 0x00000000ff077424 */ /* 0x000fe400078e00ff */
[C---:B------:R-:W-:Y:S01]  /*0580*/  IMAD.IADD R9, R12.reuse, 0x1, R27 ;  /* 0x000000010c097824 */ /* 0x040fe200078e021b */
[----:B------:R-:W-:Y:S01]  /*0590*/  IADD3 R15, P2, PT, R12, R8, RZ ;  /* 0x000000080c0f7210 */ /* 0x000fe20007f5e0ff */
[----:B0-----:R-:W-:-:S03]  /*05a0*/  IMAD.WIDE.U32 R10, R11, 0x8, R2 ;  /* 0x000000080b0a7825 */ /* 0x001fc600078e0002 */
[----:B------:R-:W-:Y:S01]  /*05b0*/  IADD3.X R18, PT, PT, RZ, RZ, RZ, P2, !PT ;  /* 0x000000ffff127210 */ /* 0x000fe200017fe4ff */
[----:B------:R-:W-:Y:S01]  /*05c0*/  IMAD.X R22, RZ, RZ, RZ, P1 ;  /* 0x000000ffff167224 */ /* 0x000fe200008e06ff */
[C---:B------:R-:W-:Y:S01]  /*05d0*/  IADD3 R16, P3, PT, R9.reuse, R8, RZ ;  /* 0x0000000809107210 */ /* 0x040fe20007f7e0ff */
[----:B------:R-:W-:Y:S01]  /*05e0*/  IMAD.IADD R9, R9, 0x1, R27 ;  /* 0x0000000109097824 */ /* 0x000fe200078e021b */
[-C--:B-1----:R-:W-:Y:S01]  /*05f0*/  LEA R12, P1, R13, R4.reuse, 0x3 ;  /* 0x000000040d0c7211 */ /* 0x082fe200078218ff */
[----:B------:R0:W-:Y:S01]  /*0600*/  STG.E.64 desc[UR20][R10.64], R6 ;  /* 0x000000060a007986 */ /* 0x0001e2000c101b14 */
[----:B------:R-:W-:Y:S02]  /*0610*/  LEA R14, P2, R15, R4, 0x3 ;  /* 0x000000040f0e7211 */ /* 0x000fe400078418ff */
[-C--:B------:R-:W-:Y:S02]  /*0620*/  LEA.HI.X R13, R13, R5.reuse, R22, 0x3, P1 ;  /* 0x000000050d0d7211 */ /* 0x080fe400008f1c16 */
[----:B------:R-:W-:-:S02]  /*0630*/  LEA.HI.X R15, R15, R5, R18, 0x3, P2 ;  /* 0x000000050f0f7211 */ /* 0x000fc400010f1c12 */
[----:B------:R-:W-:Y:S01]  /*0640*/  LEA R18, P1, R16, R4, 0x3 ;  /* 0x0000000410127211 */ /* 0x000fe200078218ff */
[----:B------:R1:W-:Y:S04]  /*0650*/  STG.E.64 desc[UR20][R12.64+0x8], R6 ;  /* 0x000008060c007986 */ /* 0x0003e8000c101b14 */
[----:B------:R2:W-:Y:S01]  /*0660*/  STG.E.64 desc[UR20][R14.64+0x10], R6 ;  /* 0x000010060e007986 */ /* 0x0005e2000c101b14 */
[----:B0-----:R-:W-:Y:S01]  /*0670*/  IMAD.X R10, RZ, RZ, RZ, P3 ;  /* 0x000000ffff0a7224 */ /* 0x001fe200018e06ff */
[C---:B------:R-:W-:Y:S01]  /*0680*/  IADD3 R11, P2, PT, R9.reuse, R8, RZ ;  /* 0x00000008090b7210 */ /* 0x040fe20007f5e0ff */
[----:B------:R-:W-:-:S03]  /*0690*/  IMAD.IADD R9, R9, 0x1, R27 ;  /* 0x0000000109097824 */ /* 0x000fc600078e021b */
[----:B------:R-:W-:Y:S01]  /*06a0*/  LEA.HI.X R19, R16, R5, R10, 0x3, P1 ;  /* 0x0000000510137211 */ /* 0x000fe200008f1c0a */
[----:B------:R-:W-:Y:S01]  /*06b0*/  IMAD.X R16, RZ, RZ, RZ, P2 ;  /* 0x000000ffff107224 */ /* 0x000fe200010e06ff */
[----:B------:R-:W-:-:S03]  /*06c0*/  LEA R10, P1, R11, R4, 0x3 ;  /* 0x000000040b0a7211 */ /* 0x000fc600078218ff */
[----:B------:R3:W-:Y:S01]  /*06d0*/  STG.E.64 desc[UR20][R18.64+0x18], R6 ;  /* 0x0000180612007986 */ /* 0x0007e2000c101b14 */
[----:B------:R-:W-:Y:S02]  /*06e0*/  LEA.HI.X R11, R11, R5, R16, 0x3, P1 ;  /* 0x000000050b0b7211 */ /* 0x000fe400008f1c10 */
[C---:B------:R-:W-:Y:S02]  /*06f0*/  IADD3 R16, PT, PT, R9.reuse, R27, RZ ;  /* 0x0000001b09107210 */ /* 0x040fe40007ffe0ff */
[-C--:B------:R-:W-:Y:S01]  /*0700*/  IADD3 R21, P1, PT, R9, R8.reuse, RZ ;  /* 0x0000000809157210 */ /* 0x080fe20007f3e0ff */
[----:B------:R3:W-:Y:S01]  /*0710*/  STG.E.64 desc[UR20][R10.64+0x20], R6 ;  /* 0x000020060a007986 */ /* 0x0007e2000c101b14 */
[C---:B------:R-:W-:Y:S01]  /*0720*/  IADD3 R17, P3, PT, R16.reuse, R8, RZ ;  /* 0x0000000810117210 */ /* 0x040fe20007f7e0ff */
[----:B------:R-:W-:Y:S01]  /*0730*/  IMAD.IADD R9, R16, 0x1, R27 ;  /* 0x0000000110097824 */ /* 0x000fe200078e021b */
[----:B-1----:R-:W-:Y:S01]  /*0740*/  LEA R12, P2, R21, R4, 0x3 ;  /* 0x00000004150c7211 */ /* 0x002fe200078418ff */
[----:B------:R-:W-:-:S02]  /*0750*/  IMAD.X R16, RZ, RZ, RZ, P1 ;  /* 0x000000ffff107224 */ /* 0x000fc400008e06ff */
[----:B------:R-:W-:Y:S01]  /*0760*/  IMAD.X R24, RZ, RZ, RZ, P3 ;  /* 0x000000ffff187224 */ /* 0x000fe200018e06ff */
[----:B------:R-:W-:Y:S02]  /*0770*/  IADD3 R9, P1, PT, R9, R8, RZ ;  /* 0x0000000809097210 */ /* 0x000fe40007f3e0ff */
[-C--:B--2---:R-:W-:Y:S02]  /*0780*/  LEA R14, P3, R17, R4.reuse, 0x3 ;  /* 0x00000004110e7211 */ /* 0x084fe400078618ff */
[-C--:B------:R-:W-:Y:S01]  /*0790*/  LEA.HI.X R13, R21, R5.reuse, R16, 0x3, P2 ;  /* 0x00000005150d7211 */ /* 0x080fe200010f1c10 */
[----:B------:R-:W-:Y:S01]  /*07a0*/  IMAD.X R22, RZ, RZ, RZ, P1 ;  /* 0x000000ffff167224 */ /* 0x000fe200008e06ff */
[----:B------:R-:W-:Y:S02]  /*07b0*/  LEA R16, P1, R9, R4, 0x3 ;  /* 0x0000000409107211 */ /* 0x000fe400078218ff */
[-C--:B------:R-:W-:Y:S01]  /*07c0*/  LEA.HI.X R15, R17, R5.reuse, R24, 0x3, P3 ;  /* 0x00000005110f7211 */ /* 0x080fe200018f1c18 */
[----:B------:R3:W-:Y:S01]  /*07d0*/  STG.E.64 desc[UR20][R12.64+0x28], R6 ;  /* 0x000028060c007986 */ /* 0x0007e2000c101b14 */
[----:B------:R-:W-:-:S02]  /*07e0*/  LEA.HI.X R17, R9, R5, R22, 0x3, P1 ;  /* 0x0000000509117211 */ /* 0x000fc400008f1c16 */
[----:B------:R-:W-:Y:S01]  /*07f0*/  IADD3 R8, PT, PT, R8, 0x8, RZ ;  /* 0x0000000808087810 */ /* 0x000fe20007ffe0ff */
[----:B------:R3:W-:Y:S03]  /*0800*/  STG.E.64 desc[UR20][R14.64+0x30], R6 ;  /* 0x000030060e007986 */ /* 0x0007e6000c101b14 */
[----:B------:R-:W-:Y:S01]  /*0810*/  ISETP.NE.AND P1, PT, R8, R0, PT ;  /* 0x000000000800720c */ /* 0x000fe20003f25270 */
[----:B------:R3:W-:-:S12]  /*0820*/  STG.E.64 desc[UR20][R16.64+0x38], R6 ;  /* 0x0000380610007986 */ /* 0x0007d8000c101b14 */
[----:B------:R-:W-:Y:S05]  /*0830*/  @P1 BRA `(.L_x_10) ;  /* 0xfffffffc00381947 */ /* 0x000fea000383ffff */
.L_x_9:
[----:B------:R-:W-:Y:S05]  /*0840*/  @!P0 BRA `(.L_x_8) ;  /* 0x0000000000dc8947 */ /* 0x000fea0003800000 */
[----:B------:R-:W-:Y:S02]  /*0850*/  ISETP.GE.U32.AND P1, PT, R20, 0x4, PT ;  /* 0x000000041400780c */ /* 0x000fe40003f26070 */
[----:B---3--:R-:W-:-:S04]  /*0860*/  LOP3.LUT R15, R27, 0x3, RZ, 0xc0, !PT ;  /* 0x000000031b0f7812 */ /* 0x008fc800078ec0ff */
[----:B------:R-:W-:-:S07]  /*0870*/  ISETP.NE.AND P0, PT, R15, RZ, PT ;  /* 0x000000ff0f00720c */ /* 0x000fce0003f05270 */
[----:B------:R-:W-:Y:S06]  /*0880*/  @!P1 BRA `(.L_x_11) ;  /* 0x0000000000689947 */ /* 0x000fec0003800000 */
[----:B012---:R-:W0:Y:S01]  /*0890*/  LDC.64 R2, c[0x0][0x390] ;  /* 0x0000e400ff027b82 */ /* 0x007e220000000a00 */
[CCC-:B------:R-:W-:Y:S02]  /*08a0*/  IMAD R4, R0.reuse, R27.reuse, R27.reuse ;  /* 0x0000001b00047224 */ /* 0x1c0fe400078e021b */
[----:B------:R-:W-:Y:S02]  /*08b0*/  IMAD R5, R0, R27, R0 ;  /* 0x0000001b00057224 */ /* 0x000fe400078e0200 */
[--C-:B------:R-:W-:Y:S01]  /*08c0*/  IMAD.IADD R8, R4, 0x1, R27.reuse ;  /* 0x0000000104087824 */ /* 0x100fe200078e021b */
[----:B------:R-:W-:Y:S02]  /*08d0*/  IADD3 R10, P1, PT, R0, R4, RZ ;  /* 0x00000004000a7210 */ /* 0x000fe40007f3e0ff */
[----:B------:R-:W1:Y:S01]  /*08e0*/  LDC.64 R6, c[0x0][0x390] ;  /* 0x0000e400ff067b82 */ /* 0x000e620000000a00 */
[----:B------:R-:W-:Y:S01]  /*08f0*/  IMAD.IADD R9, R8, 0x1, R27 ;  /* 0x0000000108097824 */ /* 0x000fe200078e021b */
[----:B------:R-:W-:Y:S01]  /*0900*/  IADD3 R14, P2, PT, R0, R8, RZ ;  /* 0x00000008000e7210 */ /* 0x000fe20007f5e0ff */
[----:B------:R-:W-:-:S03]  /*0910*/  IMAD.X R11, RZ, RZ, RZ, P1 ;  /* 0x000000ffff0b7224 */ /* 0x000fc600008e06ff */
[C---:B------:R-:W-:Y:S01]  /*0920*/  IADD3 R12, P3, PT, R0.reuse, R9, RZ ;  /* 0x00000009000c7210 */ /* 0x040fe20007f7e0ff */
[----:B------:R-:W-:Y:S02]  /*0930*/  IMAD.X R9, RZ, RZ, RZ, P2 ;  /* 0x000000ffff097224 */ /* 0x000fe400010e06ff */
[----:B------:R-:W-:Y:S02]  /*0940*/  VIADD R0, R0, 0x4 ;  /* 0x0000000400007836 */ /* 0x000fe40000000000 */
[----:B------:R-:W-:Y:S01]  /*0950*/  IMAD.X R13, RZ, RZ, RZ, P3 ;  /* 0x000000ffff0d7224 */ /* 0x000fe200018e06ff */
[----:B0-----:R-:W-:Y:S01]  /*0960*/  LEA R4, P1, R10, R2, 0x3 ;  /* 0x000000020a047211 */ /* 0x001fe200078218ff */
[----:B-1----:R-:W-:-:S03]  /*0970*/  IMAD.WIDE.U32 R6, R5, 0x8, R6 ;  /* 0x0000000805067825 */ /* 0x002fc600078e0006 */
[-C--:B------:R-:W-:Y:S02]  /*0980*/  LEA.HI.X R5, R10, R3.reuse, R11, 0x3, P1 ;  /* 0x000000030a057211 */ /* 0x080fe400008f1c0b */
[-C--:B------:R-:W-:Y:S01]  /*0990*/  LEA R8, P1, R14, R2.reuse, 0x3 ;  /* 0x000000020e087211 */ /* 0x080fe200078218ff */
[----:B------:R-:W-:Y:S01]  /*09a0*/  IMAD.MOV.U32 R10, RZ, RZ, 0x1 ;  /* 0x00000001ff0a7424 */ /* 0x000fe200078e00ff */
[----:B------:R-:W-:Y:S02]  /*09b0*/  LEA R2, P2, R12, R2, 0x3 ;  /* 0x000000020c027211 */ /* 0x000fe400078418ff */
[----:B------:R-:W-:Y:S02]  /*09c0*/  MOV R11, 0x0 ;  /* 0x00000000000b7802 */ /* 0x000fe40000000f00 */
[-C--:B------:R-:W-:Y:S02]  /*09d0*/  LEA.HI.X R9, R14, R3.reuse, R9, 0x3, P1 ;  /* 0x000000030e097211 */ /* 0x080fe400008f1c09 */
[----:B------:R-:W-:Y:S01]  /*09e0*/  LEA.HI.X R3, R12, R3, R13, 0x3, P2 ;  /* 0x000000030c037211 */ /* 0x000fe200010f1c0d */
[----:B------:R3:W-:Y:S04]  /*09f0*/  STG.E.64 desc[UR20][R6.64], R10 ;  /* 0x0000000a06007986 */ /* 0x0007e8000c101b14 */
[----:B------:R3:W-:Y:S04]  /*0a00*/  STG.E.64 desc[UR20][R4.64+0x8], R10 ;  /* 0x0000080a04007986 */ /* 0x0007e8000c101b14 */
[----:B------:R3:W-:Y:S04]  /*0a10*/  STG.E.64 desc[UR20][R8.64+0x10], R10 ;  /* 0x0000100a08007986 */ /* 0x0007e8000c101b14 */
[----:B------:R3:W-:Y:S02]  /*0a20*/  STG.E.64 desc[UR20][R2.64+0x18], R10 ;  /* 0x0000180a02007986 */ /* 0x0007e4000c101b14 */
.L_x_11:
[----:B------:R-:W-:Y:S05]  /*0a30*/  @!P0 BRA `(.L_x_8) ;  /* 0x0000000000608947 */ /* 0x000fea0003800000 */
[----:B0123--:R-:W-:Y:S02]  /*0a40*/  LOP3.LUT R2, R27, 0x1, RZ, 0xc0, !PT ;  /* 0x000000011b027812 */ /* 0x00ffe400078ec0ff */
[----:B------:R-:W-:Y:S02]  /*0a50*/  ISETP.NE.AND P0, PT, R15, 0x1, PT ;  /* 0x000000010f00780c */ /* 0x000fe40003f05270 */
[----:B------:R-:W-:-:S13]  /*0a60*/  ISETP.NE.U32.AND P1, PT, R2, 0x1, PT ;  /* 0x000000010200780c */ /* 0x000fda0003f25070 */
[----:B------:R-:W0:Y:S01]  /*0a70*/  @!P1 LDC.64 R2, c[0x0][0x390] ;  /* 0x0000e400ff029b82 */ /* 0x000e220000000a00 */
[----:B------:R-:W-:Y:S05]  /*0a80*/  @!P0 BRA `(.L_x_12) ;  /* 0x0000000000388947 */ /* 0x000fea0003800000 */
[----:B------:R-:W1:Y:S01]  /*0a90*/  LDC.64 R12, c[0x0][0x390] ;  /* 0x0000e400ff0c7b82 */ /* 0x000e620000000a00 */
[----:B------:R-:W-:Y:S02]  /*0aa0*/  IMAD R7, R0, R27, R27 ;  /* 0x0000001b00077224 */ /* 0x000fe400078e021b */
[----:B------:R-:W-:-:S03]  /*0ab0*/  HFMA2 R6, -RZ, RZ, 0, 5.9604644775390625e-08 ;  /* 0x00000001ff067431 */ /* 0x000fc600000001ff */
[C---:B------:R-:W-:Y:S01]  /*0ac0*/  IADD3 R9, P0, PT, R0.reuse, R7, RZ ;  /* 0x0000000700097210 */ /* 0x040fe20007f1e0ff */
[C---:B------:R-:W-:Y:S01]  /*0ad0*/  IMAD R7, R0.reuse, R27, R0 ;  /* 0x0000001b00077224 */ /* 0x040fe200078e0200 */
[----:B------:R-:W2:Y:S01]  /*0ae0*/  LDC.64 R4, c[0x0][0x390] ;  /* 0x0000e400ff047b82 */ /* 0x000ea20000000a00 */
[----:B------:R-:W-:Y:S02]  /*0af0*/  VIADD R0, R0, 0x2 ;  /* 0x0000000200007836 */ /* 0x000fe40000000000 */
[----:B------:R-:W-:Y:S01]  /*0b00*/  IMAD.X R10, RZ, RZ, RZ, P0 ;  /* 0x000000ffff0a7224 */ /* 0x000fe200000e06ff */
[----:B-1----:R-:W-:-:S04]  /*0b10*/  LEA R8, P0, R9, R12, 0x3 ;  /* 0x0000000c09087211 */ /* 0x002fc800078018ff */
[----:B------:R-:W-:Y:S01]  /*0b20*/  LEA.HI.X R9, R9, R13, R10, 0x3, P0 ;  /* 0x0000000d09097211 */ /* 0x000fe200000f1c0a */
[----:B--2---:R-:W-:-:S04]  /*0b30*/  IMAD.WIDE.U32 R4, R7, 0x8, R4 ;  /* 0x0000000807047825 */ /* 0x004fc800078e0004 */
[----:B------:R-:W-:-:S05]  /*0b40*/  IMAD.MOV.U32 R7, RZ, RZ, 0x0 ;  /* 0x00000000ff077424 */ /* 0x000fca00078e00ff */
[----:B------:R1:W-:Y:S04]  /*0b50*/  STG.E.64 desc[UR20][R4.64], R6 ;  /* 0x0000000604007986 */ /* 0x0003e8000c101b14 */
[----:B------:R1:W-:Y:S02]  /*0b60*/  STG.E.64 desc[UR20][R8.64+0x8], R6 ;  /* 0x0000080608007986 */ /* 0x0003e4000c101b14 */
.L_x_12:
[----:B-1----:R-:W-:Y:S02]  /*0b70*/  @!P1 IMAD R7, R0, R27, R0 ;  /* 0x0000001b00079224 */ /* 0x002fe400078e0200 */
[----:B------:R-:W-:Y:S02]  /*0b80*/  @!P1 IMAD.MOV.U32 R4, RZ, RZ, 0x1 ;  /* 0x00000001ff049424 */ /* 0x000fe400078e00ff */
[----:B------:R-:W-:Y:S02]  /*0b90*/  @!P1 IMAD.MOV.U32 R5, RZ, RZ, 0x0 ;  /* 0x00000000ff059424 */ /* 0x000fe400078e00ff */
[----:B0-----:R-:W-:-:S05]  /*0ba0*/  @!P1 IMAD.WIDE.U32 R2, R7, 0x8, R2 ;  /* 0x0000000807029825 */ /* 0x001fca00078e0002 */
[----:B------:R4:W-:Y:S02]  /*0bb0*/  @!P1 STG.E.64 desc[UR20][R2.64], R4 ;  /* 0x0000000402009986 */ /* 0x0009e4000c101b14 */
.L_x_8:
[----:B------:R-:W-:-:S13]  /*0bc0*/  ISETP.GE.AND P0, PT, R27, 0x2, PT ;  /* 0x000000021b00780c */ /* 0x000fda0003f06270 */
[----:B------:R-:W-:Y:S05]  /*0bd0*/  @!P0 EXIT ;  /* 0x000000000000894d */ /* 0x000fea0003800000 */
[----:B------:R-:W-:Y:S01]  /*0be0*/  LOP3.LUT R27, R27, 0x7ffffff8, RZ, 0xc0, !PT ;  /* 0x7ffffff81b1b7812 */ /* 0x000fe200078ec0ff */
[----:B------:R-:W-:-:S06]  /*0bf0*/  UMOV UR8, 0x1 ;  /* 0x0000000100087882 */ /* 0x000fcc0000000000 */
.L_x_45:
[----:B------:R-:W-:Y:S02]  /*0c00*/  UISETP.GE.AND UP0, UPT, UR8, 0x1, UPT ;  /* 0x000000010800788c */ /* 0x000fe4000bf06270 */
[----:B------:R-:W-:-:S07]  /*0c10*/  UMOV UR7, UR8 ;  /* 0x0000000800077c82 */ /* 0x000fce0008000000 */
[----:B01234-:R-:W-:Y:S05]  /*0c20*/  BRA.U !UP0, `(.L_x_13) ;  /* 0x0000002508ac7547 */ /* 0x01ffea000b800000 */
[----:B------:R-:W5:Y:S01]  /*0c30*/  LDCU UR25, c[0x0][0x380] ;  /* 0x00007000ff1977ac */ /* 0x000f620008000800 */
[----:B01234-:R-:W-:Y:S02]  /*0c40*/  PRMT R2, RZ, 0x7610, R2 ;  /* 0x00007610ff027816 */ /* 0x01ffe40000000002 */
[----:B------:R-:W-:Y:S01]  /*0c50*/  PRMT R3, RZ, 0x7610, R3 ;  /* 0x00007610ff037816 */ /* 0x000fe20000000003 */
[----:B------:R-:W-:Y:S01]  /*0c60*/  UMOV UR4, URZ ;  /* 0x000000ff00047c82 */ /* 0x000fe20008000000 */
[----:B------:R-:W-:Y:S01]  /*0c70*/  UMOV UR12, UR8 ;  /* 0x00000008000c7c82 */ /* 0x000fe20008000000 */
[----:B-----5:R-:W-:Y:S02]  /*0c80*/  USHF.L.U32 UR9, UR25, 0x2, URZ ;  /* 0x0000000219097899 */ /* 0x020fe400080006ff */
[----:B------:R-:W-:Y:S02]  /*0c90*/  USHF.L.U32 UR10, UR25, 0x1, URZ ;  /* 0x00000001190a7899 */ /* 0x000fe400080006ff */
[----:B------:R-:W-:-:S12]  /*0ca0*/  UIMAD UR11, UR25, 0x3, URZ ;  /* 0x00000003190b78a4 */ /* 0x000fd8000f8e02ff */
.L_x_25:
[----:B0-----:R-:W0:Y:S01]  /*0cb0*/  LDCU UR6, c[0x0][0x380] ;  /* 0x00007000ff0677ac */ /* 0x001e220008000800 */
[----:B-1----:R-:W1:Y:S01]  /*0cc0*/  LDCU.64 UR16, c[0x0][0x388] ;  /* 0x00007100ff1077ac */ /* 0x002e620008000a00 */
[----:B------:R-:W-:Y:S02]  /*0cd0*/  UIADD3 UR5, UPT, UPT, UR12, -0x1, URZ ;  /* 0xffffffff0c057890 */ /* 0x000fe4000fffe0ff */
[----:B------:R-:W-:Y:S02]  /*0ce0*/  USHF.R.S32.HI UR26, URZ, 0x1f, UR12 ;  /* 0x0000001fff1a7899 */ /* 0x000fe4000801140c */
[----:B0-----:R-:W-:-:S04]  /*0cf0*/  UIMAD UR6, UR5, UR6, URZ ;  /* 0x00000006050672a4 */ /* 0x001fc8000f8e02ff */
[----:B------:R-:W-:-:S04]  /*0d00*/  UIADD3 UR14, UP0, UPT, UR6, UR12, URZ ;  /* 0x0000000c060e7290 */ /* 0x000fc8000ff1e0ff */
[----:B------:R-:W-:Y:S02]  /*0d10*/  ULEA.HI.X.SX32 UR15, UR6, UR26, 0x1, UP0 ;  /* 0x0000001a060f7291 */ /* 0x000fe400080f0eff */
[----:B-1----:R-:W-:-:S04]  /*0d20*/  ULEA UR13, UP0, UR14, UR16, 0x3 ;  /* 0x000000100e0d7291 */ /* 0x002fc8000f8018ff */
[----:B------:R-:W-:Y:S02]  /*0d30*/  ULEA.HI.X UR14, UR14, UR17, UR15, 0x3, UP0 ;  /* 0x000000110e0e7291 */ /* 0x000fe400080f1c0f */
[----:B--23--:R-:W-:-:S04]  /*0d40*/  MOV R8, UR13 ;  /* 0x0000000d00087c02 */ /* 0x00cfc80008000f00 */
[----:B------:R-:W-:-:S05]  /*0d50*/  IMAD.U32 R9, RZ, RZ, UR14 ;  /* 0x0000000eff097e24 */ /* 0x000fca000f8e00ff */
[----:B------:R-:W0:Y:S01]  /*0d60*/  LDCU.64 UR14, c[0x0][0x388] ;  /* 0x00007100ff0e77ac */ /* 0x000e220008000a00 */
[----:B------:R-:W2:Y:S01]  /*0d70*/  LDG.E.64 R8, desc[UR20][R8.64+-0x8] ;  /* 0xfffff81408087981 */ /* 0x000ea2000c1e1b00 */
[----:B------:R-:W-:-:S04]  /*0d80*/  UIADD3 UR6, UPT, UPT, UR6, UR8, URZ ;  /* 0x0000000806067290 */ /* 0x000fc8000fffe0ff */
[----:B0-----:R-:W-:-:S06]  /*0d90*/  UIMAD.WIDE UR14, UR6, 0x8, UR14 ;  /* 0x00000008060e78a5 */ /* 0x001fcc000f8e020e */
[----:B----4-:R-:W-:Y:S02]  /*0da0*/  IMAD.U32 R12, RZ, RZ, UR14 ;  /* 0x0000000eff0c7e24 */ /* 0x010fe4000f8e00ff */
[----:B------:R-:W-:-:S06]  /*0db0*/  IMAD.U32 R13, RZ, RZ, UR15 ;  /* 0x0000000fff0d7e24 */ /* 0x000fcc000f8e00ff */
[----:B------:R-:W3:Y:S01]  /*0dc0*/  LDG.E.64 R12, desc[UR20][R12.64] ;  /* 0x000000140c0c7981 */ /* 0x000ee2000c1e1b00 */
[----:B------:R-:W-:Y:S01]  /*0dd0*/  IMAD.MOV.U32 R4, RZ, RZ, 0x1 ;  /* 0x00000001ff047424 */ /* 0x000fe200078e00ff */
[----:B------:R-:W-:Y:S01]  /*0de0*/  UMOV UR13, UR12 ;  /* 0x0000000c000d7c82 */ /* 0x000fe20008000000 */
[----:B------:R-:W-:Y:S01]  /*0df0*/  UMOV UR12, UR5 ;  /* 0x00000005000c7c82 */ /* 0x000fe20008000000 */
[----:B--2---:R-:W0:Y:S03]  /*0e00*/  MUFU.RCP64H R5, R9 ;  /* 0x0000000900057308 */ /* 0x004e260000001800 */
[----:B0-----:R-:W-:-:S08]  /*0e10*/  DFMA R6, -R8, R4, 1 ;  /* 0x3ff000000806742b */ /* 0x001fd00000000104 */
[----:B------:R-:W-:-:S08]  /*0e20*/  DFMA R6, R6, R6, R6 ;  /* 0x000000060606722b */ /* 0x000fd00000000006 */
[----:B------:R-:W-:-:S08]  /*0e30*/  DFMA R6, R4, R6, R4 ;  /* 0x000000060406722b */ /* 0x000fd00000000004 */
[----:B------:R-:W-:-:S08]  /*0e40*/  DFMA R4, -R8, R6, 1 ;  /* 0x3ff000000804742b */ /* 0x000fd00000000106 */
[----:B------:R-:W-:-:S08]  /*0e50*/  DFMA R4, R6, R4, R6 ;  /* 0x000000040604722b */ /* 0x000fd00000000006 */
[----:B---3--:R-:W-:-:S08]  /*0e60*/  DMUL R6, R12, -R4 ;  /* 0x800000040c067228 */ /* 0x008fd00000000000 */
[----:B------:R-:W-:-:S08]  /*0e70*/  DFMA R10, -R8, R6, -R12 ;  /* 0x00000006080a722b */ /* 0x000fd0000000090c */
[----:B------:R-:W-:Y:S02]  /*0e80*/  DFMA R4, R4, R10, R6 ;  /* 0x0000000a0404722b */ /* 0x000fe40000000006 */
[----:B------:R-:W-:-:S08]  /*0e90*/  DADD R6, -RZ, -R12 ;  /* 0x00000000ff067229 */ /* 0x000fd0000000090c */
[----:B------:R-:W-:Y:S02]  /*0ea0*/  FFMA R0, RZ, R9, R5 ;  /* 0x00000009ff007223 */ /* 0x000fe40000000005 */
[----:B------:R-:W-:-:S03]  /*0eb0*/  FSETP.GEU.AND P1, PT, |R7|, 6.5827683646048100446e-37, PT ;  /* 0x036000000700780b */ /* 0x000fc60003f2e200 */
[----:B------:R-:W-:-:S13]  /*0ec0*/  FSETP.GT.AND P0, PT, |R0|, 1.469367938527859385e-39, PT ;  /* 0x001000000000780b */ /* 0x000fda0003f04200 */
[----:B------:R-:W-:Y:S05]  /*0ed0*/  @P0 BRA P1, `(.L_x_14) ;  /* 0x0000000000080947 */ /* 0x000fea0000800000 */
[----:B------:R-:W-:-:S07]  /*0ee0*/  MOV R28, 0xf00 ;  /* 0x00000f00001c7802 */ /* 0x000fce0000000f00 */
[----:B------:R-:W-:Y:S05]  /*0ef0*/  CALL.REL.NOINC `($__internal_0_$__cuda_sm20_div_rn_f64_full) ;  /* 0x0000004c00807944 */ /* 0x000fea0003c00000 */
.L_x_14:
[----:B------:R-:W-:Y:S01]  /*0f00*/  MOV R7, 0x3fe00000 ;  /* 0x3fe0000000077802 */ /* 0x000fe20000000f00 */
[----:B------:R-:W-:-:S03]  /*0f10*/  IMAD.MOV.U32 R6, RZ, RZ, RZ ;  /* 0x000000ffff067224 */ /* 0x000fc600078e00ff */
[----:B------:R-:W-:-:S06]  /*0f20*/  LOP3.LUT R7, R7, 0x80000000, R5, 0xb8, !PT ;  /* 0x8000000007077812 */ /* 0x000fcc00078eb805 */
[----:B------:R-:W-:-:S10]  /*0f30*/  DADD.RZ R4, R6, R4 ;  /* 0x0000000006047229 */ /* 0x000fd4000000c004 */
[----:B------:R-:W0:Y:S02]  /*0f40*/  F2I.S64.F64.TRUNC R4, R4 ;  /* 0x0000000400047311 */ /* 0x000e24000030d900 */
[----:B0-----:R-:W-:Y:S02]  /*0f50*/  R2UR UR22, R4 ;  /* 0x00000000041672ca */ /* 0x001fe400000e0000 */
[----:B------:R-:W-:-:S11]  /*0f60*/  R2UR UR23, R5 ;  /* 0x00000000051772ca */ /* 0x000fd600000e0000 */
[----:B------:R-:W-:-:S04]  /*0f70*/  UISETP.NE.U32.AND UP0, UPT, UR22, URZ, UPT ;  /* 0x000000ff1600728c */ /* 0x000fc8000bf05070 */
[----:B------:R-:W-:-:S09]  /*0f80*/  UISETP.NE.AND.EX UP0, UPT, UR23, URZ, UPT, UP0 ;  /* 0x000000ff1700728c */ /* 0x000fd2000bf05300 */
[----:B------:R-:W-:Y:S05]  /*0f90*/  BRA.U !UP0, `(.L_x_15) ;  /* 0x0000002108bc7547 */ /* 0x000fea000b800000 */
[----:B------:R-:W-:Y:S01]  /*0fa0*/  UIADD3 UR5, UPT, UPT, UR4, -UR8, URZ ;  /* 0x8000000804057290 */ /* 0x000fe2000fffe0ff */
[----:B------:R-:W0:Y:S01]  /*0fb0*/  I2F.F64.S64 R4, UR22 ;  /* 0x0000001600047d12 */ /* 0x000e220008301c00 */
[----:B------:R-:W-:Y:S02]  /*0fc0*/  ULOP3.LUT UP0, URZ, UR13, 0x7, URZ, 0xc0, !UPT ;  /* 0x000000070dff7892 */ /* 0x000fe4000f80c0ff */
[----:B------:R-:W-:-:S03]  /*0fd0*/  UISETP.GT.U32.AND UP1, UPT, UR5, -0x8, UPT ;  /* 0xfffffff80500788c */ /* 0x000fc6000bf24070 */
[----:B------:R-:W-:-:S06]  /*0fe0*/  UMOV UR5, URZ ;  /* 0x000000ff00057c82 */ /* 0x000fcc0008000000 */
[----:B------:R-:W-:Y:S05]  /*0ff0*/  BRA.U UP1, `(.L_x_16) ;  /* 0x0000000901847547 */ /* 0x000fea000b800000 */
[----:B------:R-:W1:Y:S01]  /*1000*/  LDCU UR17, c[0x0][0x380] ;  /* 0x00007000ff1177ac */ /* 0x000e620008000800 */
[----:B------:R-:W-:Y:S02]  /*1010*/  UIMAD UR44, UR25, 0x5, URZ ;  /* 0x00000005192c78a4 */ /* 0x000fe4000f8e02ff */
[----:B------:R-:W-:Y:S02]  /*1020*/  UIMAD UR27, UR25, 0x6, URZ ;  /* 0x00000006191b78a4 */ /* 0x000fe4000f8e02ff */
[----:B------:R-:W-:Y:S02]  /*1030*/  UIMAD UR36, UR25, 0x7, URZ ;  /* 0x00000007192478a4 */ /* 0x000fe4000f8e02ff */
[----:B------:R-:W-:Y:S02]  /*1040*/  ULOP3.LUT UR5, UR13, 0xfffffff8, URZ, 0xc0, !UPT ;  /* 0xfffffff80d057892 */ /* 0x000fe4000f8ec0ff */
[----:B------:R-:W-:Y:S02]  /*1050*/  UIADD3 UR39, UPT, UPT, UR11, UR8, URZ ;  /* 0x000000080b277290 */ /* 0x000fe4000fffe0ff */
[----:B------:R-:W-:-:S02]  /*1060*/  UIADD3 UR37, UPT, UPT, UR9, UR8, URZ ;  /* 0x0000000809257290 */ /* 0x000fc4000fffe0ff */
[----:B------:R-:W-:Y:S01]  /*1070*/  UIADD3 UR45, UPT, UPT, UR10, UR8, URZ ;  /* 0x000000080a2d7290 */ /* 0x000fe2000fffe0ff */
[----:B------:R-:W2:Y:S01]  /*1080*/  LDCU UR43, c[0x0][0x380] ;  /* 0x00007000ff2b77ac */ /* 0x000ea20008000800 */
[----:B------:R-:W3:Y:S01]  /*1090*/  LDCU UR40, c[0x0][0x380] ;  /* 0x00007000ff2877ac */ /* 0x000ee20008000800 */
[----:B------:R-:W4:Y:S01]  /*10a0*/  LDCU.64 UR28, c[0x0][0x388] ;  /* 0x00007100ff1c77ac */ /* 0x000f220008000a00 */
[----:B------:R-:W0:Y:S01]  /*10b0*/  LDCU.64 UR30, c[0x0][0x388] ;  /* 0x00007100ff1e77ac */ /* 0x000e220008000a00 */
[----:B-1----:R-:W-:Y:S02]  /*10c0*/  UIADD3 UR17, UPT, UPT, UR8, UR17, URZ ;  /* 0x0000001108117290 */ /* 0x002fe4000fffe0ff */
[----:B------:R-:W-:Y:S02]  /*10d0*/  UIADD3 UR38, UPT, UPT, UR44, UR8, URZ ;  /* 0x000000082c267290 */ /* 0x000fe4000fffe0ff */
[----:B------:R-:W-:Y:S02]  /*10e0*/  UIADD3 UR41, UPT, UPT, UR27, UR8, URZ ;  /* 0x000000081b297290 */ /* 0x000fe4000fffe0ff */
[----:B------:R-:W-:-:S02]  /*10f0*/  UIADD3 UR42, UPT, UPT, UR36, UR8, URZ ;  /* 0x00000008242a7290 */ /* 0x000fc4000fffe0ff */
[----:B------:R-:W-:Y:S01]  /*1100*/  UIADD3 UR46, UPT, UPT, -UR5, URZ, URZ ;  /* 0x000000ff052e7290 */ /* 0x000fe2000fffe1ff */
[----:B------:R-:W-:Y:S01]  /*1110*/  UMOV UR6, URZ ;  /* 0x000000ff00067c82 */ /* 0x000fe20008000000 */
[----:B------:R-:W-:Y:S01]  /*1120*/  UMOV UR16, UR8 ;  /* 0x0000000800107c82 */ /* 0x000fe20008000000 */
[----:B------:R-:W-:Y:S01]  /*1130*/  UMOV UR18, UR9 ;  /* 0x0000000900127c82 */ /* 0x000fe20008000000 */
[----:B------:R-:W-:Y:S01]  /*1140*/  UMOV UR14, UR11 ;  /* 0x0000000b000e7c82 */ /* 0x000fe20008000000 */
[----:B------:R-:W-:-:S07]  /*1150*/  UMOV UR15, UR10 ;  /* 0x0000000a000f7c82 */ /* 0x000fce0008000000 */
.L_x_17:
[----:B------:R-:W-:Y:S02]  /*1160*/  UIADD3 UR19, UP1, UPT, UR6, UR13, URZ ;  /* 0x0000000d06137290 */ /* 0x000fe4000ff3e0ff */
[----:B----4-:R-:W-:Y:S02]  /*1170*/  UIMAD.WIDE.U32 UR32, UR16, 0x8, UR28 ;  /* 0x00000008102078a5 */ /* 0x010fe4000f8e001c */
[----:B------:R-:W-:Y:S02]  /*1180*/  ULEA.HI.X.SX32 UR24, UR6, UR26, 0x1, UP1 ;  /* 0x0000001a06187291 */ /* 0x000fe400088f0eff */
[----:B0-----:R-:W-:Y:S02]  /*1190*/  ULEA UR34, UP1, UR19, UR30, 0x3 ;  /* 0x0000001e13227291 */ /* 0x001fe4000f8218ff */
[----:B-1----:R-:W-:Y:S02]  /*11a0*/  IMAD.U32 R8, RZ, RZ, UR32 ;  /* 0x00000020ff087e24 */ /* 0x002fe4000f8e00ff */
[----:B------:R-:W-:Y:S01]  /*11b0*/  ULEA.HI.X UR19, UR19, UR31, UR24, 0x3, UP1 ;  /* 0x0000001f13137291 */ /* 0x000fe200088f1c18 */
[----:B------:R-:W-:-:S02]  /*11c0*/  IMAD.U32 R9, RZ, RZ, UR33 ;  /* 0x00000021ff097e24 */ /* 0x000fc4000f8e00ff */
[----:B------:R-:W-:-:S03]  /*11d0*/  IMAD.U32 R10, RZ, RZ, UR34 ;  /* 0x00000022ff0a7e24 */ /* 0x000fc6000f8e00ff */
[----:B------:R-:W-:Y:S01]  /*11e0*/  MOV R11, UR19 ;  /* 0x00000013000b7c02 */ /* 0x000fe20008000f00 */
[----:B------:R-:W4:Y:S04]  /*11f0*/  LDG.E.64 R8, desc[UR20][R8.64] ;  /* 0x0000001408087981 */ /* 0x000f28000c1e1b00 */
[----:B------:R-:W4:Y:S01]  /*1200*/  LDG.E.64 R6, desc[UR20][R10.64+-0x8] ;  /* 0xfffff8140a067981 */ /* 0x000f22000c1e1b00 */
[----:B--2---:R-:W-:Y:S01]  /*1210*/  UIADD3 UR19, UP1, UPT, UR43, UR13, URZ ;  /* 0x0000000d2b137290 */ /* 0x004fe2000ff3e0ff */
[----:B------:R-:W-:Y:S01]  /*1220*/  IMAD.U32 R16, RZ, RZ, UR32 ;  /* 0x00000020ff107e24 */ /* 0x000fe2000f8e00ff */
[----:B------:R-:W-:Y:S01]  /*1230*/  UIMAD.WIDE.U32 UR34, UR17, 0x8, UR28 ;  /* 0x00000008112278a5 */ /* 0x000fe2000f8e001c */
[----:B------:R-:W-:Y:S01]  /*1240*/  IMAD.U32 R17, RZ, RZ, UR33 ;  /* 0x00000021ff117e24 */ /* 0x000fe2000f8e00ff */
[----:B------:R-:W-:-:S02]  /*1250*/  ULEA.HI.X.SX32 UR24, UR43, UR26, 0x1, UP1 ;  /* 0x0000001a2b187291 */ /* 0x000fc400088f0eff */
[----:B------:R-:W-:Y:S02]  /*1260*/  ULEA UR47, UP1, UR19, UR30, 0x3 ;  /* 0x0000001e132f7291 */ /* 0x000fe4000f8218ff */
[----:B------:R-:W-:Y:S01]  /*1270*/  MOV R18, UR34 ;  /* 0x0000002200127c02 */ /* 0x000fe20008000f00 */
[----:B------:R-:W-:Y:S01]  /*1280*/  IMAD.U32 R19, RZ, RZ, UR35 ;  /* 0x00000023ff137e24 */ /* 0x000fe2000f8e00ff */
[----:B------:R-:W-:Y:S02]  /*1290*/  ULEA.HI.X UR19, UR19, UR31, UR24, 0x3, UP1 ;  /* 0x0000001f13137291 */ /* 0x000fe400088f1c18 */
[----:B------:R-:W-:-:S04]  /*12a0*/  IMAD.U32 R12, RZ, RZ, UR47 ;  /* 0x0000002fff0c7e24 */ /* 0x000fc8000f8e00ff */
[----:B------:R-:W-:Y:S01]  /*12b0*/  IMAD.U32 R13, RZ, RZ, UR19 ;  /* 0x00000013ff0d7e24 */ /* 0x000fe2000f8e00ff */
[----:B----4-:R-:W-:-:S07]  /*12c0*/  DFMA R6, R4, R6, R8 ;  /* 0x000000060406722b */ /* 0x010fce0000000008 */
[----:B------:R0:W-:Y:S04]  /*12d0*/  STG.E.64 desc[UR20][R16.64], R6 ;  /* 0x0000000610007986 */ /* 0x0001e8000c101b14 */
[----:B------:R-:W2:Y:S04]  /*12e0*/  LDG.E.64 R8, desc[UR20][R12.64+-0x8] ;  /* 0xfffff8140c087981 */ /* 0x000ea8000c1e1b00 */
[----:B------:R-:W2:Y:S01]  /*12f0*/  LDG.E.64 R10, desc[UR20][R18.64] ;  /* 0x00000014120a7981 */ /* 0x000ea2000c1e1b00 */
[----:B------:R-:W-:Y:S02]  /*1300*/  UIADD3 UR19, UP1, UPT, UR15, UR13, URZ ;  /* 0x0000000d0f137290 */ /* 0x000fe4000ff3e0ff */
[----:B------:R-:W-:-:S02]  /*1310*/  UIMAD.WIDE.U32 UR32, UR45, 0x8, UR28 ;  /* 0x000000082d2078a5 */ /* 0x000fc4000f8e001c */
[----:B------:R-:W-:Y:S01]  /*1320*/  ULEA.HI.X.SX32 UR24, UR15, UR26, 0x1, UP1 ;  /* 0x0000001a0f187291 */ /* 0x000fe200088f0eff */
[----:B0-----:R-:W-:Y:S01]  /*1330*/  IMAD.U32 R16, RZ, RZ, UR34 ;  /* 0x00000022ff107e24 */ /* 0x001fe2000f8e00ff */
[----:B------:R-:W-:Y:S01]  /*1340*/  ULEA UR47, UP1, UR19, UR30, 0x3 ;  /* 0x0000001e132f7291 */ /* 0x000fe2000f8218ff */
[----:B------:R-:W-:-:S03]  /*1350*/  MOV R17, UR35 ;  /* 0x0000002300117c02 */ /* 0x000fc60008000f00 */
[----:B------:R-:W-:Y:S02]  /*1360*/  ULEA.HI.X UR19, UR19, UR31, UR24, 0x3, UP1 ;  /* 0x0000001f13137291 */ /* 0x000fe400088f1c18 */
[----:B------:R-:W-:-:S04]  /*1370*/  IMAD.U32 R14, RZ, RZ, UR47 ;  /* 0x0000002fff0e7e24 */ /* 0x000fc8000f8e00ff */
[----:B------:R-:W-:Y:S01]  /*1380*/  IMAD.U32 R15, RZ, RZ, UR19 ;  /* 0x00000013ff0f7e24 */ /* 0x000fe2000f8e00ff */
[----:B--2---:R-:W-:Y:S01]  /*1390*/  DFMA R8, R4, R8, R10 ;  /* 0x000000080408722b */ /* 0x004fe2000000000a */
[----:B------:R-:W-:Y:S02]  /*13a0*/  IMAD.U32 R10, RZ, RZ, UR32 ;  /* 0x00000020ff0a7e24 */ /* 0x000fe4000f8e00ff */
[----:B------:R-:W-:-:S04]  /*13b0*/  IMAD.U32 R11, RZ, RZ, UR33 ;  /* 0x00000021ff0b7e24 */ /* 0x000fc8000f8e00ff */
[----:B------:R0:W-:Y:S04]  /*13c0*/  STG.E.64 desc[UR20][R16.64], R8 ;  /* 0x0000000810007986 */ /* 0x0001e8000c101b14 */
[----:B------:R-:W2:Y:S04]  /*13d0*/  LDG.E.64 R6, desc[UR20][R14.64+-0x8] ;  /* 0xfffff8140e067981 */ /* 0x000ea8000c1e1b00 */
[----:B------:R-:W2:Y:S01]  /*13e0*/  LDG.E.64 R10, desc[UR20][R10.64] ;  /* 0x000000140a0a7981 */ /* 0x000ea2000c1e1b00 */
[----:B------:R-:W-:Y:S02]  /*13f0*/  UIADD3 UR19, UP1, UPT, UR14, UR13, URZ ;  /* 0x0000000d0e137290 */ /* 0x000fe4000ff3e0ff */
[----:B------:R-:W-:-:S02]  /*1400*/  UIMAD.WIDE.U32 UR34, UR39, 0x8, UR28 ;  /* 0x00000008272278a5 */ /* 0x000fc4000f8e001c */
[----:B------:R-:W-:Y:S01]  /*1410*/  ULEA.HI.X.SX32 UR24, UR14, UR26, 0x1, UP1 ;  /* 0x0000001a0e187291 */ /* 0x000fe200088f0eff */
[----:B0-----:R-:W-:Y:S01]  /*1420*/  MOV R16, UR32 ;  /* 0x0000002000107c02 */ /* 0x001fe20008000f00 */
[----:B------:R-:W-:Y:S01]  /*1430*/  ULEA UR47, UP1, UR19, UR30, 0x3 ;  /* 0x0000001e132f7291 */ /* 0x000fe2000f8218ff */
[----:B------:R-:W-:Y:S02]  /*1440*/  IMAD.U32 R17, RZ, RZ, UR33 ;  /* 0x00000021ff117e24 */ /* 0x000fe4000f8e00ff */
[----:B------:R-:W-:Y:S01]  /*1450*/  IMAD.U32 R18, RZ, RZ, UR34 ;  /* 0x00000022ff127e24 */ /* 0x000fe2000f8e00ff */
[----:B------:R-:W-:Y:S01]  /*1460*/  ULEA.HI.X UR19, UR19, UR31, UR24, 0x3, UP1 ;  /* 0x0000001f13137291 */ /* 0x000fe200088f1c18 */
[----:B------:R-:W-:Y:S02]  /*1470*/  IMAD.U32 R19, RZ, RZ, UR35 ;  /* 0x00000023ff137e24 */ /* 0x000fe4000f8e00ff */
[----:B------:R-:W-:-:S03]  /*1480*/  IMAD.U32 R12, RZ, RZ, UR47 ;  /* 0x0000002fff0c7e24 */ /* 0x000fc6000f8e00ff */
[----:B------:R-:W-:Y:S01]  /*1490*/  IMAD.U32 R13, RZ, RZ, UR19 ;  /* 0x00000013ff0d7e24 */ /* 0x000fe2000f8e00ff */
[----:B--2---:R-:W-:-:S07]  /*14a0*/  DFMA R6, R4, R6, R10 ;  /* 0x000000060406722b */ /* 0x004fce000000000a */
        /* <DEDUP_REMOVED lines=8> */
[----:B------:R-:W-:-:S03]  /*1530*/  IMAD.U32 R17, RZ, RZ, UR35 ;  /* 0x00000023ff117e24 */ /* 0x000fc6000f8e00ff */
[----:B------:R-:W-:Y:S02]  /*1540*/  ULEA.HI.X UR19, UR19, UR31, UR24, 0x3, UP1 ;  /* 0x0000001f13137291 */ /* 0x000fe400088f1c18 */
[----:B------:R-:W-:-:S04]  /*1550*/  IMAD.U32 R14, RZ, RZ, UR47 ;  /* 0x0000002fff0e7e24 */ /* 0x000fc8000f8e00ff */
[----:B------:R-:W-:Y:S01]  /*1560*/  MOV R15, UR19 ;  /* 0x00000013000f7c02 */ /* 0x000fe20008000f00 */
        /* <DEDUP_REMOVED lines=11> */
[----:B------:R-:W-:Y:S01]  /*1620*/  IMAD.U32 R17, RZ, RZ, UR33 ;  /* 0x00000021ff117e24 */ /* 0x000fe2000f8e00ff */
[----:B------:R-:W-:Y:S01]  /*1630*/  MOV R19, UR35 ;  /* 0x0000002300137c02 */ /* 0x000fe20008000f00 */
[----:B------:R-:W-:Y:S01]  /*1640*/  IMAD.U32 R18, RZ, RZ, UR34 ;  /* 0x00000022ff127e24 */ /* 0x000fe2000f8e00ff */
[----:B------:R-:W-:Y:S02]  /*1650*/  ULEA.HI.X UR19, UR19, UR31, UR24, 0x3, UP1 ;  /* 0x0000001f13137291 */ /* 0x000fe400088f1c18 */
[----:B------:R-:W-:-:S04]  /*1660*/  MOV R12, UR47 ;  /* 0x0000002f000c7c02 */ /* 0x000fc80008000f00 */
        /* <DEDUP_REMOVED lines=13> */
[----:B------:R-:W-:Y:S01]  /*1740*/  IMAD.U32 R15, RZ, RZ, UR19 ;  /* 0x00000013ff0f7e24 */ /* 0x000fe2000f8e00ff */
[----:B--2---:R-:W-:Y:S01]  /*1750*/  DFMA R8, R4, R8, R10 ;  /* 0x000000080408722b */ /* 0x004fe2000000000a */
[----:B------:R-:W-:Y:S01]  /*1760*/  MOV R10, UR32 ;  /* 0x00000020000a7c02 */ /* 0x000fe20008000f00 */
[----:B------:R-:W-:-:S05]  /*1770*/  IMAD.U32 R11, RZ, RZ, UR33 ;  /* 0x00000021ff0b7e24 */ /* 0x000fca000f8e00ff */
[----:B------:R0:W-:Y:S04]  /*1780*/  STG.E.64 desc[UR20][R16.64], R8 ;  /* 0x0000000810007986 */ /* 0x0001e8000c101b14 */
[----:B------:R1:W2:Y:S04]  /*1790*/  LDG.E.64 R6, desc[UR20][R14.64+-0x8] ;  /* 0xfffff8140e067981 */ /* 0x0002a8000c1e1b00 */
[----:B------:R-:W2:Y:S01]  /*17a0*/  LDG.E.64 R10, desc[UR20][R10.64] ;  /* 0x000000140a0a7981 */ /* 0x000ea2000c1e1b00 */
[----:B------:R-:W-:Y:S02]  /*17b0*/  UIADD3 UR19, UP1, UPT, UR36, UR13, URZ ;  /* 0x0000000d24137290 */ /* 0x000fe4000ff3e0ff */
[----:B------:R-:W-:-:S02]  /*17c0*/  UIMAD.WIDE.U32 UR34, UR42, 0x8, UR28 ;  /* 0x000000082a2278a5 */ /* 0x000fc4000f8e001c */
[----:B------:R-:W-:Y:S01]  /*17d0*/  ULEA.HI.X.SX32 UR24, UR36, UR26, 0x1, UP1 ;  /* 0x0000001a24187291 */ /* 0x000fe200088f0eff */
[----:B0-----:R-:W-:Y:S01]  /*17e0*/  IMAD.U32 R16, RZ, RZ, UR32 ;  /* 0x00000020ff107e24 */ /* 0x001fe2000f8e00ff */
[----:B------:R-:W-:Y:S01]  /*17f0*/  ULEA UR47, UP1, UR19, UR30, 0x3 ;  /* 0x0000001e132f7291 */ /* 0x000fe2000f8218ff */
[----:B------:R-:W-:Y:S01]  /*1800*/  MOV R17, UR33 ;  /* 0x0000002100117c02 */ /* 0x000fe20008000f00 */
[----:B-1----:R-:W-:Y:S02]  /*1810*/  IMAD.U32 R14, RZ, RZ, UR34 ;  /* 0x00000022ff0e7e24 */ /* 0x002fe4000f8e00ff */
        /* <DEDUP_REMOVED lines=8> */
[----:B------:R-:W-:Y:S02]  /*18a0*/  UIADD3 UR46, UPT, UPT, UR46, 0x8, URZ ;  /* 0x000000082e2e7890 */ /* 0x000fe4000fffe0ff */
[----:B---3--:R-:W-:-:S02]  /*18b0*/  ULEA UR17, UR40, UR17, 0x3 ;  /* 0x0000001128117291 */ /* 0x008fc4000f8e18ff */
[----:B------:R-:W-:Y:S02]  /*18c0*/  UISETP.NE.AND UP1, UPT, UR46, URZ, UPT ;  /* 0x000000ff2e00728c */ /* 0x000fe4000bf25270 */
[----:B------:R-:W-:Y:S02]  /*18d0*/  ULEA UR45, UR40, UR45, 0x3 ;  /* 0x0000002d282d7291 */ /* 0x000fe4000f8e18ff */
[----:B------:R-:W-:Y:S02]  /*18e0*/  ULEA UR39, UR40, UR39, 0x3 ;  /* 0x0000002728277291 */ /* 0x000fe4000f8e18ff */
[----:B------:R-:W-:Y:S02]  /*18f0*/  ULEA UR37, UR40, UR37, 0x3 ;  /* 0x0000002528257291 */ /* 0x000fe4000f8e18ff */
[----:B------:R-:W-:Y:S02]  /*1900*/  ULEA UR38, UR40, UR38, 0x3 ;  /* 0x0000002628267291 */ /* 0x000fe4000f8e18ff */
[----:B------:R-:W-:-:S02]  /*1910*/  ULEA UR41, UR40, UR41, 0x3 ;  /* 0x0000002928297291 */ /* 0x000fc4000f8e18ff */
[----:B------:R-:W-:Y:S02]  /*1920*/  ULEA UR42, UR40, UR42, 0x3 ;  /* 0x0000002a282a7291 */ /* 0x000fe4000f8e18ff */
        /* <DEDUP_REMOVED lines=8> */
[----:B------:R-:W-:Y:S01]  /*19b0*/  ULEA UR36, UR40, UR36, 0x3 ;  /* 0x0000002428247291 */ /* 0x000fe2000f8e18ff */
[----:B--2---:R-:W-:Y:S01]  /*19c0*/  DFMA R8, R4, R8, R10 ;  /* 0x000000080408722b */ /* 0x004fe2000000000a */
[----:B------:R-:W-:Y:S02]  /*19d0*/  IMAD.U32 R10, RZ, RZ, UR34 ;  /* 0x00000022ff0a7e24 */ /* 0x000fe4000f8e00ff */
[----:B------:R-:W-:-:S05]  /*19e0*/  IMAD.U32 R11, RZ, RZ, UR35 ;  /* 0x00000023ff0b7e24 */ /* 0x000fca000f8e00ff */
[----:B------:R1:W-:Y:S01]  /*19f0*/  STG.E.64 desc[UR20][R10.64], R8 ;  /* 0x000000080a007986 */ /* 0x0003e2000c101b14 */
[----:B------:R-:W-:Y:S05]  /*1a00*/  BRA.U UP1, `(.L_x_17) ;  /* 0xfffffff501d47547 */ /* 0x000fea000b83ffff */
.L_x_16:
[----:B------:R-:W-:Y:S05]  /*1a10*/  BRA.U !UP0, `(.L_x_18) ;  /* 0x0000000908187547 */ /* 0x000fea000b800000 */
[----:B------:R-:W-:-:S04]  /*1a20*/  IADD3 R0, PT, PT, RZ, -R3, RZ ;  /* 0x80000003ff007210 */ /* 0x000fc80007ffe0ff */
[----:B------:R-:W-:-:S05]  /*1a30*/  PRMT R0, R0, 0x7710, RZ ;  /* 0x0000771000007816 */ /* 0x000fca00000000ff */
[----:B------:R-:W-:-:S05]  /*1a40*/  VIADD R0, R0, UR8 ;  /* 0x0000000800007c36 */ /* 0x000fca0008000000 */
[----:B------:R-:W-:-:S04]  /*1a50*/  LOP3.LUT R0, R0, 0x7, RZ, 0xc0, !PT ;  /* 0x0000000700007812 */ /* 0x000fc800078ec0ff */
[C---:B------:R-:W-:Y:S01]  /*1a60*/  LOP3.LUT P1, RZ, R0.reuse, 0x3, RZ, 0xc0, !PT ;  /* 0x0000000300ff7812 */ /* 0x040fe2000782c0ff */
[----:B-1----:R-:W-:-:S05]  /*1a70*/  VIADD R6, R0, 0xffffffff ;  /* 0xffffffff00067836 */ /* 0x002fca0000000000 */
[----:B------:R-:W-:-:S13]  /*1a80*/  ISETP.GE.U32.AND P0, PT, R6, 0x3, PT ;  /* 0x000000030600780c */ /* 0x000fda0003f06070 */
[----:B------:R-:W-:Y:S05]  /*1a90*/  @!P0 BRA `(.L_x_19) ;  /* 0x0000000400008947 */ /* 0x000fea0003800000 */
[----:B------:R-:W1:Y:S01]  /*1aa0*/  LDCU UR27, c[0x0][0x380] ;  /* 0x00007000ff1b77ac */ /* 0x000e620008000800 */
[----:B------:R-:W2:Y:S01]  /*1ab0*/  LDCU.64 UR16, c[0x0][0x388] ;  /* 0x00007100ff1077ac */ /* 0x000ea20008000a00 */
[----:B------:R-:W3:Y:S01]  /*1ac0*/  LDCU.64 UR14, c[0x0][0x388] ;  /* 0x00007100ff0e77ac */ /* 0x000ee20008000a00 */
[----:B-1----:R-:W-:-:S04]  /*1ad0*/  UIMAD UR6, UR5, UR27, URZ ;  /* 0x0000001b050672a4 */ /* 0x002fc8000f8e02ff */
[----:B------:R-:W-:Y:S02]  /*1ae0*/  UIADD3 UR19, UP0, UPT, UR6, UR13, URZ ;  /* 0x0000000d06137290 */ /* 0x000fe4000ff1e0ff */
[----:B------:R-:W-:Y:S02]  /*1af0*/  UIADD3 UR18, UPT, UPT, UR6, UR8, URZ ;  /* 0x0000000806127290 */ /* 0x000fe4000fffe0ff */
[----:B------:R-:W-:Y:S02]  /*1b00*/  ULEA.HI.X.SX32 UR24, UR6, UR26, 0x1, UP0 ;  /* 0x0000001a06187291 */ /* 0x000fe400080f0eff */
[----:B--2---:R-:W-:Y:S02]  /*1b10*/  ULEA UR30, UP0, UR19, UR16, 0x3 ;  /* 0x00000010131e7291 */ /* 0x004fe4000f8018ff */
[----:B---3--:R-:W-:Y:S02]  /*1b20*/  UIMAD.WIDE.U32 UR28, UR18, 0x8, UR14 ;  /* 0x00000008121c78a5 */ /* 0x008fe4000f8e000e */
[----:B------:R-:W-:-:S02]  /*1b30*/  ULEA.HI.X UR19, UR19, UR17, UR24, 0x3, UP0 ;  /* 0x0000001113137291 */ /* 0x000fc400080f1c18 */
[----:B------:R-:W-:Y:S02]  /*1b40*/  IMAD.U32 R10, RZ, RZ, UR30 ;  /* 0x0000001eff0a7e24 */ /* 0x000fe4000f8e00ff */
[----:B------:R-:W-:Y:S01]  /*1b50*/  IMAD.U32 R14, RZ, RZ, UR28 ;  /* 0x0000001cff0e7e24 */ /* 0x000fe2000f8e00ff */
[----:B------:R-:W-:Y:S01]  /*1b60*/  MOV R15, UR29 ;  /* 0x0000001d000f7c02 */ /* 0x000fe20008000f00 */
[----:B------:R-:W-:-:S04]  /*1b70*/  IMAD.U32 R11, RZ, RZ, UR19 ;  /* 0x00000013ff0b7e24 */ /* 0x000fc8000f8e00ff */
[----:B------:R-:W0:Y:S04]  /*1b80*/  LDG.E.64 R8, desc[UR20][R14.64] ;  /* 0x000000140e087981 */ /* 0x000e28000c1e1b00 */
[----:B------:R-:W0:Y:S01]  /*1b90*/  LDG.E.64 R6, desc[UR20][R10.64+-0x8] ;  /* 0xfffff8140a067981 */ /* 0x000e22000c1e1b00 */
[----:B------:R-:W-:Y:S02]  /*1ba0*/  UIADD3 UR6, UPT, UPT, UR6, UR27, URZ ;  /* 0x0000001b06067290 */ /* 0x000fe4000fffe0ff */
[----:B------:R-:W-:Y:S02]  /*1bb0*/  UIADD3 UR18, UPT, UPT, UR18, UR27, URZ ;  /* 0x0000001b12127290 */ /* 0x000fe4000fffe0ff */
[----:B------:R-:W-:Y:S02]  /*1bc0*/  UIADD3 UR19, UP0, UPT, UR6, UR13, URZ ;  /* 0x0000000d06137290 */ /* 0x000fe4000ff1e0ff */
[----:B------:R-:W-:-:S02]  /*1bd0*/  UIMAD.WIDE.U32 UR28, UR18, 0x8, UR14 ;  /* 0x00000008121c78a5 */ /* 0x000fc4000f8e000e */
[----:B------:R-:W-:Y:S02]  /*1be0*/  ULEA.HI.X.SX32 UR24, UR6, UR26, 0x1, UP0 ;  /* 0x0000001a06187291 */ /* 0x000fe400080f0eff */
[----:B------:R-:W-:Y:S02]  /*1bf0*/  ULEA UR30, UP0, UR19, UR16, 0x3 ;  /* 0x00000010131e7291 */ /* 0x000fe4000f8018ff */
[----:B------:R-:W-:Y:S01]  /*1c00*/  IMAD.U32 R16, RZ, RZ, UR28 ;  /* 0x0000001cff107e24 */ /* 0x000fe2000f8e00ff */
[----:B------:R-:W-:Y:S01]  /*1c10*/  MOV R17, UR29 ;  /* 0x0000001d00117c02 */ /* 0x000fe20008000f00 */
[----:B------:R-:W-:Y:S02]  /*1c20*/  ULEA.HI.X UR19, UR19, UR17, UR24, 0x3, UP0 ;  /* 0x0000001113137291 */ /* 0x000fe400080f1c18 */
[----:B------:R-:W-:-:S04]  /*1c30*/  IMAD.U32 R12, RZ, RZ, UR30 ;  /* 0x0000001eff0c7e24 */ /* 0x000fc8000f8e00ff */
[----:B------:R-:W-:Y:S01]  /*1c40*/  IMAD.U32 R13, RZ, RZ, UR19 ;  /* 0x00000013ff0d7e24 */ /* 0x000fe2000f8e00ff */
[----:B0-----:R-:W-:-:S07]  /*1c50*/  DFMA R6, R4, R6, R8 ;  /* 0x000000060406722b */ /* 0x001fce0000000008 */
[----:B------:R0:W-:Y:S04]  /*1c60*/  STG.E.64 desc[UR20][R14.64], R6 ;  /* 0x000000060e007986 */ /* 0x0001e8000c101b14 */
[----:B------:R-:W2:Y:S04]  /*1c70*/  LDG.E.64 R8, desc[UR20][R12.64+-0x8] ;  /* 0xfffff8140c087981 */ /* 0x000ea8000c1e1b00 */
[----:B------:R-:W2:Y:S01]  /*1c80*/  LDG.E.64 R10, desc[UR20][R16.64] ;  /* 0x00000014100a7981 */ /* 0x000ea2000c1e1b00 */
[----:B------:R-:W-:Y:S02]  /*1c90*/  UIADD3 UR6, UPT, UPT, UR6, UR27, URZ ;  /* 0x0000001b06067290 */ /* 0x000fe4000fffe0ff */
[----:B------:R-:W-:-:S02]  /*1ca0*/  UIADD3 UR18, UPT, UPT, UR18, UR27, URZ ;  /* 0x0000001b12127290 */ /* 0x000fc4000fffe0ff */
[----:B------:R-:W-:Y:S02]  /*1cb0*/  UIADD3 UR19, UP0, UPT, UR6, UR13, URZ ;  /* 0x0000000d06137290 */ /* 0x000fe4000ff1e0ff */
[----:B------:R-:W-:Y:S02]  /*1cc0*/  UIMAD.WIDE.U32 UR28, UR18, 0x8, UR14 ;  /* 0x00000008121c78a5 */ /* 0x000fe4000f8e000e */
[----:B------:R-:W-:Y:S02]  /*1cd0*/  ULEA.HI.X.SX32 UR24, UR6, UR26, 0x1, UP0 ;  /* 0x0000001a06187291 */ /* 0x000fe400080f0eff */
[----:B------:R-:W-:Y:S02]  /*1ce0*/  ULEA UR30, UP0, UR19, UR16, 0x3 ;  /* 0x00000010131e7291 */ /* 0x000fe4000f8018ff */
[----:B------:R-:W-:Y:S02]  /*1cf0*/  IMAD.U32 R18, RZ, RZ, UR28 ;  /* 0x0000001cff127e24 */ /* 0x000fe4000f8e00ff */
[----:B------:R-:W-:Y:S01]  /*1d00*/  ULEA.HI.X UR19, UR19, UR17, UR24, 0x3, UP0 ;  /* 0x0000001113137291 */ /* 0x000fe200080f1c18 */
[----:B------:R-:W-:-:S02]  /*1d10*/  IMAD.U32 R19, RZ, RZ, UR29 ;  /* 0x0000001dff137e24 */ /* 0x000fc4000f8e00ff */
[----:B0-----:R-:W-:-:S03]  /*1d20*/  IMAD.U32 R14, RZ, RZ, UR30 ;  /* 0x0000001eff0e7e24 */ /* 0x001fc6000f8e00ff */
[----:B------:R-:W-:Y:S01]  /*1d30*/  IMAD.U32 R15, RZ, RZ, UR19 ;  /* 0x00000013ff0f7e24 */ /* 0x000fe2000f8e00ff */
[----:B--2---:R-:W-:-:S07]  /*1d40*/  DFMA R8, R4, R8, R10 ;  /* 0x000000080408722b */ /* 0x004fce000000000a */
[----:B------:R0:W-:Y:S04]  /*1d50*/  STG.E.64 desc[UR20][R16.64], R8 ;  /* 0x0000000810007986 */ /* 0x0001e8000c101b14 */
[----:B------:R1:W2:Y:S04]  /*1d60*/  LDG.E.64 R6, desc[UR20][R14.64+-0x8] ;  /* 0xfffff8140e067981 */ /* 0x0002a8000c1e1b00 */
[----:B------:R-:W2:Y:S01]  /*1d70*/  LDG.E.64 R10, desc[UR20][R18.64] ;  /* 0x00000014120a7981 */ /* 0x000ea2000c1e1b00 */
[----:B------:R-:W-:Y:S02]  /*1d80*/  UIADD3 UR6, UPT, UPT, UR6, UR27, URZ ;  /* 0x0000001b06067290 */ /* 0x000fe4000fffe0ff */
[----:B------:R-:W-:-:S02]  /*1d90*/  UIADD3 UR18, UPT, UPT, UR18, UR27, URZ ;  /* 0x0000001b12127290 */ /* 0x000fc4000fffe0ff */
[----:B------:R-:W-:Y:S02]  /*1da0*/  UIADD3 UR19, UP0, UPT, UR6, UR13, URZ ;  /* 0x0000000d06137290 */ /* 0x000fe4000ff1e0ff */
[----:B------:R-:W-:Y:S02]  /*1db0*/  UIMAD.WIDE.U32 UR14, UR18, 0x8, UR14 ;  /* 0x00000008120e78a5 */ /* 0x000fe4000f8e000e */
[----:B------:R-:W-:Y:S02]  /*1dc0*/  ULEA.HI.X.SX32 UR6, UR6, UR26, 0x1, UP0 ;  /* 0x0000001a06067291 */ /* 0x000fe400080f0eff */
[----:B------:R-:W-:Y:S02]  /*1dd0*/  ULEA UR16, UP0, UR19, UR16, 0x3 ;  /* 0x0000001013107291 */ /* 0x000fe4000f8018ff */
[----:B-1----:R-:W-:Y:S02]  /*1de0*/  IMAD.U32 R14, RZ, RZ, UR14 ;  /* 0x0000000eff0e7e24 */ /* 0x002fe4000f8e00ff */
[----:B------:R-:W-:Y:S01]  /*1df0*/  ULEA.HI.X UR17, UR19, UR17, UR6, 0x3, UP0 ;  /* 0x0000001113117291 */ /* 0x000fe200080f1c06 */
[----:B------:R-:W-:Y:S01]  /*1e00*/  IMAD.U32 R15, RZ, RZ, UR15 ;  /* 0x0000000fff0f7e24 */ /* 0x000fe2000f8e00ff */
[----:B------:R-:W-:-:S04]  /*1e10*/  MOV R12, UR16 ;  /* 0x00000010000c7c02 */ /* 0x000fc80008000f00 */
[----:B------:R-:W-:Y:S01]  /*1e20*/  IMAD.U32 R13, RZ, RZ, UR17 ;  /* 0x00000011ff0d7e24 */ /* 0x000fe2000f8e00ff */
[----:B--2---:R-:W-:-:S07]  /*1e30*/  DFMA R6, R4, R6, R10 ;  /* 0x000000060406722b */ /* 0x004fce000000000a */
[----:B------:R1:W-:Y:S04]  /*1e40*/  STG.E.64 desc[UR20][R18.64], R6 ;  /* 0x0000000612007986 */ /* 0x0003e8000c101b14 */
[----:B0-----:R-:W2:Y:S04]  /*1e50*/  LDG.E.64 R8, desc[UR20][R12.64+-0x8] ;  /* 0xfffff8140c087981 */ /* 0x001ea8000c1e1b00 */
[----:B------:R-:W2:Y:S01]  /*1e60*/  LDG.E.64 R10, desc[UR20][R14.64] ;  /* 0x000000140e0a7981 */ /* 0x000ea2000c1e1b00 */
[----:B------:R-:W-:Y:S01]  /*1e70*/  UIADD3 UR5, UPT, UPT, UR5, 0x4, URZ ;  /* 0x0000000405057890 */ /* 0x000fe2000fffe0ff */
[----:B--2---:R-:W-:-:S07]  /*1e80*/  DFMA R8, R4, R8, R10 ;  /* 0x000000080408722b */ /* 0x004fce000000000a */
[----:B------:R1:W-:Y:S04]  /*1e90*/  STG.E.64 desc[UR20][R14.64], R8 ;  /* 0x000000080e007986 */ /* 0x0003e8000c101b14 */
.L_x_19:
[----:B------:R-:W-:Y:S05]  /*1ea0*/  @!P1 BRA `(.L_x_18) ;  /* 0x0000000000f49947 */ /* 0x000fea0003800000 */
[----:B------:R-:W-:-:S05]  /*1eb0*/  IMAD.MOV R0, RZ, RZ, -R2 ;  /* 0x000000ffff007224 */ /* 0x000fca00078e0a02 */
[----:B------:R-:W-:-:S04]  /*1ec0*/  PRMT R0, R0, 0x7710, RZ ;  /* 0x0000771000007816 */ /* 0x000fc800000000ff */
[----:B------:R-:W-:-:S04]  /*1ed0*/  IADD3 R0, PT, PT, R0, UR8, RZ ;  /* 0x0000000800007c10 */ /* 0x000fc8000fffe0ff */
[C---:B-1----:R-:W-:Y:S02]  /*1ee0*/  LOP3.LUT R6, R0.reuse, 0x3, RZ, 0xc0, !PT ;  /* 0x0000000300067812 */ /* 0x042fe400078ec0ff */
[----:B------:R-:W-:Y:S02]  /*1ef0*/  LOP3.LUT R0, R0, 0x1, RZ, 0xc0, !PT ;  /* 0x0000000100007812 */ /* 0x000fe400078ec0ff */
[----:B------:R-:W-:Y:S02]  /*1f00*/  ISETP.NE.AND P0, PT, R6, 0x1, PT ;  /* 0x000000010600780c */ /* 0x000fe40003f05270 */
[----:B------:R-:W-:-:S11]  /*1f10*/  ISETP.NE.U32.AND P1, PT, R0, 0x1, PT ;  /* 0x000000010000780c */ /* 0x000fd60003f25070 */
        /* <DEDUP_REMOVED lines=12> */
[----:B------:R-:W-:Y:S02]  /*1fe0*/  IMAD.U32 R14, RZ, RZ, UR30 ;  /* 0x0000001eff0e7e24 */ /* 0x000fe4000f8e00ff */
[----:B------:R-:W-:Y:S02]  /*1ff0*/  IMAD.U32 R15, RZ, RZ, UR31 ;  /* 0x0000001fff0f7e24 */ /* 0x000fe4000f8e00ff */
[----:B------:R-:W-:-:S03]  /*2000*/  IMAD.U32 R11, RZ, RZ, UR18 ;  /* 0x00000012ff0b7e24 */ /* 0x000fc6000f8e00ff */
        /* <DEDUP_REMOVED lines=8> */
[----:B------:R-:W-:Y:S02]  /*2090*/  IMAD.U32 R16, RZ, RZ, UR14 ;  /* 0x0000000eff107e24 */ /* 0x000fe4000f8e00ff */
[----:B------:R-:W-:Y:S01]  /*20a0*/  ULEA.HI.X UR16, UR17, UR29, UR16, 0x3, UP0 ;  /* 0x0000001d11107291 */ /* 0x000fe200080f1c10 */
[----:B------:R-:W-:Y:S01]  /*20b0*/  IMAD.U32 R17, RZ, RZ, UR15 ;  /* 0x0000000fff117e24 */ /* 0x000fe2000f8e00ff */
[----:B------:R-:W-:-:S04]  /*20c0*/  MOV R12, UR28 ;  /* 0x0000001c000c7c02 */ /* 0x000fc80008000f00 */
[----:B------:R-:W-:Y:S01]  /*20d0*/  IMAD.U32 R13, RZ, RZ, UR16 ;  /* 0x00000010ff0d7e24 */ /* 0x000fe2000f8e00ff */
[----:B0-----:R-:W-:-:S07]  /*20e0*/  DFMA R6, R4, R6, R8 ;  /* 0x000000060406722b */ /* 0x001fce0000000008 */
[----:B------:R1:W-:Y:S04]  /*20f0*/  STG.E.64 desc[UR20][R14.64], R6 ;  /* 0x000000060e007986 */ /* 0x0003e8000c101b14 */
[----:B------:R-:W2:Y:S04]  /*2100*/  LDG.E.64 R8, desc[UR20][R12.64+-0x8] ;  /* 0xfffff8140c087981 */ /* 0x000ea8000c1e1b00 */
[----:B------:R-:W2:Y:S01]  /*2110*/  LDG.E.64 R10, desc[UR20][R16.64] ;  /* 0x00000014100a7981 */ /* 0x000ea2000c1e1b00 */
[----:B------:R-:W-:Y:S01]  /*2120*/  UIADD3 UR5, UPT, UPT, UR5, 0x2, URZ ;  /* 0x0000000205057890 */ /* 0x000fe2000fffe0ff */
[----:B--2---:R-:W-:-:S07]  /*2130*/  DFMA R8, R4, R8, R10 ;  /* 0x000000080408722b */ /* 0x004fce000000000a */
[----:B------:R1:W-:Y:S04]  /*2140*/  STG.E.64 desc[UR20][R16.64], R8 ;  /* 0x0000000810007986 */ /* 0x0003e8000c101b14 */
.L_x_20:
[----:B------:R-:W-:Y:S05]  /*2150*/  @P1 BRA `(.L_x_18) ;  /* 0x0000000000481947 */ /* 0x000fea0003800000 */
[----:B------:R-:W2:Y:S01]  /*2160*/  LDCU UR6, c[0x0][0x380] ;  /* 0x00007000ff0677ac */ /* 0x000ea20008000800 */
[----:B------:R-:W3:Y:S01]  /*2170*/  LDCU.64 UR18, c[0x0][0x388] ;  /* 0x00007100ff1277ac */ /* 0x000ee20008000a00 */
[----:B------:R-:W4:Y:S01]  /*2180*/  LDCU.64 UR14, c[0x0][0x388] ;  /* 0x00007100ff0e77ac */ /* 0x000f220008000a00 */
[----:B--2---:R-:W-:-:S04]  /*2190*/  UIMAD UR5, UR5, UR6, URZ ;  /* 0x00000006050572a4 */ /* 0x004fc8000f8e02ff */
[----:B------:R-:W-:Y:S02]  /*21a0*/  UIADD3 UR16, UP0, UPT, UR5, UR13, URZ ;  /* 0x0000000d05107290 */ /* 0x000fe4000ff1e0ff */
[----:B------:R-:W-:Y:S02]  /*21b0*/  UIADD3 UR6, UPT, UPT, UR5, UR8, URZ ;  /* 0x0000000805067290 */ /* 0x000fe4000fffe0ff */
[----:B------:R-:W-:Y:S02]  /*21c0*/  ULEA.HI.X.SX32 UR17, UR5, UR26, 0x1, UP0 ;  /* 0x0000001a05117291 */ /* 0x000fe400080f0eff */
[----:B---3--:R-:W-:Y:S02]  /*21d0*/  ULEA UR5, UP0, UR16, UR18, 0x3 ;  /* 0x0000001210057291 */ /* 0x008fe4000f8018ff */
[----:B----4-:R-:W-:Y:S02]  /*21e0*/  UIMAD.WIDE.U32 UR14, UR6, 0x8, UR14 ;  /* 0x00000008060e78a5 */ /* 0x010fe4000f8e000e */
[----:B------:R-:W-:-:S02]  /*21f0*/  ULEA.HI.X UR6, UR16, UR19, UR17, 0x3, UP0 ;  /* 0x0000001310067291 */ /* 0x000fc400080f1c11 */
[----:B------:R-:W-:Y:S02]  /*2200*/  IMAD.U32 R10, RZ, RZ, UR5 ;  /* 0x00000005ff0a7e24 */ /* 0x000fe4000f8e00ff */
[----:B------:R-:W-:Y:S01]  /*2210*/  MOV R12, UR14 ;  /* 0x0000000e000c7c02 */ /* 0x000fe20008000f00 */
[----:B------:R-:W-:Y:S02]  /*2220*/  IMAD.U32 R13, RZ, RZ, UR15 ;  /* 0x0000000fff0d7e24 */ /* 0x000fe4000f8e00ff */
[----:B------:R-:W-:-:S03]  /*2230*/  IMAD.U32 R11, RZ, RZ, UR6 ;  /* 0x00000006ff0b7e24 */ /* 0x000fc6000f8e00ff */
[----:B-1----:R-:W0:Y:S04]  /*2240*/  LDG.E.64 R8, desc[UR20][R12.64] ;  /* 0x000000140c087981 */ /* 0x002e28000c1e1b00 */
[----:B------:R-:W0:Y:S02]  /*2250*/  LDG.E.64 R6, desc[UR20][R10.64+-0x8] ;  /* 0xfffff8140a067981 */ /* 0x000e24000c1e1b00 */
[----:B0-----:R-:W-:-:S07]  /*2260*/  DFMA R6, R4, R6, R8 ;  /* 0x000000060406722b */ /* 0x001fce0000000008 */
[----:B------:R2:W-:Y:S04]  /*2270*/  STG.E.64 desc[UR20][R12.64], R6 ;  /* 0x000000060c007986 */ /* 0x0005e8000c101b14 */
.L_x_18:
[----:B------:R-:W3:Y:S01]  /*2280*/  LDCU UR6, c[0x0][0x380] ;  /* 0x00007000ff0677ac */ /* 0x000ee20008000800 */
[----:B------:R-:W-:Y:S01]  /*2290*/  IMAD.MOV.U32 R0, RZ, RZ, RZ ;  /* 0x000000ffff007224 */ /* 0x000fe200078e00ff */
[----:B---3--:R-:W-:-:S04]  /*22a0*/  UIADD3 UR5, UPT, UPT, UR6, -0x1, URZ ;  /* 0xffffffff06057890 */ /* 0x008fc8000fffe0ff */
[----:B------:R-:W-:-:S09]  /*22b0*/  UISETP.GE.U32.AND UP0, UPT, UR5, 0x7, UPT ;  /* 0x000000070500788c */ /* 0x000fd2000bf06070 */
[----:B------:R-:W-:Y:S05]  /*22c0*/  BRA.U !UP0, `(.L_x_21) ;  /* 0x0000000508f87547 */ /* 0x000fea000b800000 */
[----:B------:R-:W3:Y:S01]  /*22d0*/  LDC R0, c[0x0][0x380] ;  /* 0x0000e000ff007b82 */ /* 0x000ee20000000800 */
[----:B------:R-:W-:-:S07]  /*22e0*/  UMOV UR5, URZ ;  /* 0x000000ff00057c82 */ /* 0x000fce0008000000 */
[----:B0-----:R-:W0:Y:S08]  /*22f0*/  LDC.64 R4, c[0x0][0x390] ;  /* 0x0000e400ff047b82 */ /* 0x001e300000000a00 */
[----:B-12---:R-:W1:Y:S02]  /*2300*/  LDC.64 R6, c[0x0][0x390] ;  /* 0x0000e400ff067b82 */ /* 0x006e640000000a00 */
.L_x_22:
[----:B--23--:R-:W-:-:S04]  /*2310*/  IMAD R17, R0, UR5, RZ ;  /* 0x0000000500117c24 */ /* 0x00cfc8000f8e02ff */
[C---:B------:R-:W-:Y:S01]  /*2320*/  VIADD R13, R17.reuse, UR8 ;  /* 0x00000008110d7c36 */ /* 0x040fe20008000000 */
[----:B------:R-:W-:-:S04]  /*2330*/  IADD3 R8, P0, PT, R17, UR13, RZ ;  /* 0x0000000d11087c10 */ /* 0x000fc8000ff1e0ff */
[----:B------:R-:W-:Y:S02]  /*2340*/  LEA.HI.X.SX32 R9, R17, UR26, 0x1, P0 ;  /* 0x0000001a11097c11 */ /* 0x000fe400080f0eff */
[----:B-1----:R-:W-:-:S04]  /*2350*/  LEA R10, P0, R8, R6, 0x3 ;  /* 0x00000006080a7211 */ /* 0x002fc800078018ff */
[----:B------:R-:W-:Y:S01]  /*2360*/  LEA.HI.X R11, R8, R7, R9, 0x3, P0 ;  /* 0x00000007080b7211 */ /* 0x000fe200000f1c09 */
[----:B0-----:R-:W-:-:S05]  /*2370*/  IMAD.WIDE.U32 R8, R13, 0x8, R4 ;  /* 0x000000080d087825 */ /* 0x001fca00078e0004 */
[----:B------:R-:W2:Y:S04]  /*2380*/  LDG.E.64 R10, desc[UR20][R10.64+-0x8] ;  /* 0xfffff8140a0a7981 */ /* 0x000ea8000c1e1b00 */
[----:B------:R-:W3:Y:S01]  /*2390*/  LDG.E.64 R14, desc[UR20][R8.64] ;  /* 0x00000014080e7981 */ /* 0x000ee2000c1e1b00 */
[----:B------:R-:W-:Y:S01]  /*23a0*/  IADD3 R17, PT, PT, R17, R0, RZ ;  /* 0x0000000011117210 */ /* 0x000fe20007ffe0ff */
[----:B------:R-:W-:-:S03]  /*23b0*/  IMAD.IADD R13, R13, 0x1, R0 ;  /* 0x000000010d0d7824 */ /* 0x000fc600078e0200 */
[----:B------:R-:W-:-:S04]  /*23c0*/  IADD3 R12, P0, PT, R17, UR13, RZ ;  /* 0x0000000d110c7c10 */ /* 0x000fc8000ff1e0ff */
[----:B------:R-:W-:Y:S02]  /*23d0*/  LEA.HI.X.SX32 R16, R17, UR26, 0x1, P0 ;  /* 0x0000001a11107c11 */ /* 0x000fe400080f0eff */
[----:B------:R-:W-:-:S04]  /*23e0*/  LEA R20, P0, R12, R6, 0x3 ;  /* 0x000000060c147211 */ /* 0x000fc800078018ff */
[----:B------:R-:W-:Y:S01]  /*23f0*/  LEA.HI.X R21, R12, R7, R16, 0x3, P0 ;  /* 0x000000070c157211 */ /* 0x000fe200000f1c10 */
[----:B--2---:R-:W-:Y:S02]  /*2400*/  IMAD R19, R11, UR22, RZ ;  /* 0x000000160b137c24 */ /* 0x004fe4000f8e02ff */
[----:B---3--:R-:W-:-:S04]  /*2410*/  IMAD.WIDE.U32 R14, R10, UR22, R14 ;  /* 0x000000160a0e7c25 */ /* 0x008fc8000f8e000e */
[----:B------:R-:W-:Y:S02]  /*2420*/  IMAD R19, R10, UR23, R19 ;  /* 0x000000170a137c24 */ /* 0x000fe4000f8e0213 */
[----:B------:R-:W-:Y:S02]  /*2430*/  IMAD.MOV.U32 R22, RZ, RZ, R14 ;  /* 0x000000ffff167224 */ /* 0x000fe400078e000e */
[----:B------:R-:W-:Y:S02]  /*2440*/  IMAD.IADD R23, R15, 0x1, R19 ;  /* 0x000000010f177824 */ /* 0x000fe400078e0213 */
[----:B------:R-:W-:-:S03]  /*2450*/  IMAD.WIDE.U32 R10, R13, 0x8, R4 ;  /* 0x000000080d0a7825 */ /* 0x000fc600078e0004 */
[----:B------:R0:W-:Y:S04]  /*2460*/  STG.E.64 desc[UR20][R8.64], R22 ;  /* 0x0000001608007986 */ /* 0x0001e8000c101b14 */
[----:B------:R-:W2:Y:S04]  /*2470*/  LDG.E.64 R18, desc[UR20][R20.64+-0x8] ;  /* 0xfffff81414127981 */ /* 0x000ea8000c1e1b00 */
[----:B------:R-:W3:Y:S01]  /*2480*/  LDG.E.64 R14, desc[UR20][R10.64] ;  /* 0x000000140a0e7981 */ /* 0x000ee2000c1e1b00 */
[----:B------:R-:W-:Y:S01]  /*2490*/  IMAD.IADD R17, R17, 0x1, R0 ;  /* 0x0000000111117824 */ /* 0x000fe200078e0200 */
[----:B------:R-:W-:-:S04]  /*24a0*/  IADD3 R13, PT, PT, R13, R0, RZ ;  /* 0x000000000d0d7210 */ /* 0x000fc80007ffe0ff */
[----:B------:R-:W-:Y:S01]  /*24b0*/  IADD3 R12, P0, PT, R17, UR13, RZ ;  /* 0x0000000d110c7c10 */ /* 0x000fe2000ff1e0ff */
[----:B0-----:R-:W-:-:S03]  /*24c0*/  IMAD.WIDE.U32 R8, R13, 0x8, R4 ;  /* 0x000000080d087825 */ /* 0x001fc600078e0004 */
[----:B------:R-:W-:Y:S01]  /*24d0*/  LEA.HI.X.SX32 R16, R17, UR26, 0x1, P0 ;  /* 0x0000001a11107c11 */ /* 0x000fe200080f0eff */
[----:B--2---:R-:W-:Y:S02]  /*24e0*/  IMAD R19, R19, UR22, RZ ;  /* 0x0000001613137c24 */ /* 0x004fe4000f8e02ff */
[----:B---3--:R-:W-:-:S04]  /*24f0*/  IMAD.WIDE.U32 R14, R18, UR22, R14 ;  /* 0x00000016120e7c25 */ /* 0x008fc8000f8e000e */
[----:B------:R-:W-:Y:S01]  /*2500*/  IMAD R25, R18, UR23, R19 ;  /* 0x0000001712197c24 */ /* 0x000fe2000f8e0213 */
[C---:B------:R-:W-:Y:S01]  /*2510*/  LEA R18, P0, R12.reuse, R6, 0x3 ;  /* 0x000000060c127211 */ /* 0x040fe200078018ff */
[----:B------:R-:W-:Y:S02]  /*2520*/  IMAD.MOV.U32 R22, RZ, RZ, R14 ;  /* 0x000000ffff167224 */ /* 0x000fe400078e000e */
[----:B------:R-:W-:Y:S01]  /*2530*/  IMAD.IADD R23, R15, 0x1, R25 ;  /* 0x000000010f177824 */ /* 0x000fe200078e0219 */
[----:B------:R-:W-:-:S04]  /*2540*/  LEA.HI.X R19, R12, R7, R16, 0x3, P0 ;  /* 0x000000070c137211 */ /* 0x000fc800000f1c10 */
[----:B------:R0:W-:Y:S04]  /*2550*/  STG.E.64 desc[UR20][R10.64], R22 ;  /* 0x000000160a007986 */ /* 0x0001e8000c101b14 */
[----:B------:R-:W2:Y:S04]  /*2560*/  LDG.E.64 R18, desc[UR20][R18.64+-0x8] ;  /* 0xfffff81412127981 */ /* 0x000ea8000c1e1b00 */
[----:B------:R-:W3:Y:S01]  /*2570*/  LDG.E.64 R14, desc[UR20][R8.64] ;  /* 0x00000014080e7981 */ /* 0x000ee2000c1e1b00 */
[--C-:B------:R-:W-:Y:S02]  /*2580*/  IMAD.IADD R17, R17, 0x1, R0.reuse ;  /* 0x0000000111117824 */ /* 0x100fe400078e0200 */
[----:B------:R-:W-:-:S03]  /*2590*/  IMAD.IADD R13, R13, 0x1, R0 ;  /* 0x000000010d0d7824 */ /* 0x000fc600078e0200 */
[----:B------:R-:W-:Y:S01]  /*25a0*/  IADD3 R12, P0, PT, R17, UR13, RZ ;  /* 0x0000000d110c7c10 */ /* 0x000fe2000ff1e0ff */
[----:B0-----:R-:W-:-:S03]  /*25b0*/  IMAD.WIDE.U32 R10, R13, 0x8, R4 ;  /* 0x000000080d0a7825 */ /* 0x001fc600078e0004 */
[----:B------:R-:W-:Y:S02]  /*25c0*/  LEA.HI.X.SX32 R16, R17, UR26, 0x1, P0 ;  /* 0x0000001a11107c11 */ /* 0x000fe400080f0eff */
[----:B------:R-:W-:Y:S01]  /*25d0*/  LEA R20, P0, R12, R6, 0x3 ;  /* 0x000000060c147211 */ /* 0x000fe200078018ff */
[----:B--2---:R-:W-:Y:S02]  /*25e0*/  IMAD R21, R19, UR22, RZ ;  /* 0x0000001613157c24 */ /* 0x004fe4000f8e02ff */
[----:B---3--:R-:W-:-:S04]  /*25f0*/  IMAD.WIDE.U32 R14, R18, UR22, R14 ;  /* 0x00000016120e7c25 */ /* 0x008fc8000f8e000e */
[----:B------:R-:W-:Y:S01]  /*2600*/  IMAD R25, R18, UR23, R21 ;  /* 0x0000001712197c24 */ /* 0x000fe2000f8e0215 */
[----:B------:R-:W-:Y:S01]  /*2610*/  LEA.HI.X R21, R12, R7, R16, 0x3, P0 ;  /* 0x000000070c157211 */ /* 0x000fe200000f1c10 */
[----:B------:R-:W-:-:S03]  /*2620*/  IMAD.MOV.U32 R22, RZ, RZ, R14 ;  /* 0x000000ffff167224 */ /* 0x000fc600078e000e */
[----:B------:R-:W-:-:S05]  /*2630*/  IADD3 R23, PT, PT, R15, R25, RZ ;  /* 0x000000190f177210 */ /* 0x000fca0007ffe0ff */
[----:B------:R0:W-:Y:S04]  /*2640*/  STG.E.64 desc[UR20][R8.64], R22 ;  /* 0x0000001608007986 */ /* 0x0001e8000c101b14 */
[----:B------:R-:W2:Y:S04]  /*2650*/  LDG.E.64 R18, desc[UR20][R20.64+-0x8] ;  /* 0xfffff81414127981 */ /* 0x000ea8000c1e1b00 */
[----:B------:R-:W3:Y:S01]  /*2660*/  LDG.E.64 R14, desc[UR20][R10.64] ;  /* 0x000000140a0e7981 */ /* 0x000ee2000c1e1b00 */
[--C-:B------:R-:W-:Y:S02]  /*2670*/  IMAD.IADD R17, R17, 0x1, R0.reuse ;  /* 0x0000000111117824 */ /* 0x100fe400078e0200 */
[----:B------:R-:W-:-:S03]  /*2680*/  IMAD.IADD R13, R13, 0x1, R0 ;  /* 0x000000010d0d7824 */ /* 0x000fc600078e0200 */
[----:B------:R-:W-:Y:S01]  /*2690*/  IADD3 R12, P0, PT, R17, UR13, RZ ;  /* 0x0000000d110c7c10 */ /* 0x000fe2000ff1e0ff */
[----:B0-----:R-:W-:-:S03]  /*26a0*/  IMAD.WIDE.U32 R8, R13, 0x8, R4 ;  /* 0x000000080d087825 */ /* 0x001fc600078e0004 */
[----:B------:R-:W-:Y:S01]  /*26b0*/  LEA.HI.X.SX32 R16, R17, UR26, 0x1, P0 ;  /* 0x0000001a11107c11 */ /* 0x000fe200080f0eff */
[----:B--2---:R-:W-:Y:S02]  /*26c0*/  IMAD R19, R19, UR22, RZ ;  /* 0x0000001613137c24 */ /* 0x004fe4000f8e02ff */
[----:B---3--:R-:W-:-:S04]  /*26d0*/  IMAD.WIDE.U32 R14, R18, UR22, R14 ;  /* 0x00000016120e7c25 */ /* 0x008fc8000f8e000e */
[----:B------:R-:W-:Y:S01]  /*26e0*/  IMAD R25, R18, UR23, R19 ;  /* 0x0000001712197c24 */ /* 0x000fe2000f8e0213 */
[C---:B------:R-:W-:Y:S02]  /*26f0*/  LEA R18, P0, R12.reuse, R6, 0x3 ;  /* 0x000000060c127211 */ /* 0x040fe400078018ff */
[----:B------:R-:W-:Y:S01]  /*2700*/  MOV R22, R14 ;  /* 0x0000000e00167202 */ /* 0x000fe20000000f00 */
        /* <DEDUP_REMOVED lines=15> */
[----:B------:R-:W-:Y:S02]  /*2800*/  IMAD.MOV.U32 R22, RZ, RZ, R14 ;  /* 0x000000ffff167224 */ /* 0x000fe400078e000e */
[----:B------:R-:W-:-:S05]  /*2810*/  IMAD.IADD R23, R15, 0x1, R25 ;  /* 0x000000010f177824 */ /* 0x000fca00078e0219 */
[----:B------:R0:W-:Y:S04]  /*2820*/  STG.E.64 desc[UR20][R8.64], R22 ;  /* 0x0000001608007986 */ /* 0x0001e8000c101b14 */
[----:B------:R-:W2:Y:S04]  /*2830*/  LDG.E.64 R18, desc[UR20][R20.64+-0x8] ;  /* 0xfffff81414127981 */ /* 0x000ea8000c1e1b00 */
[----:B------:R-:W3:Y:S01]  /*2840*/  LDG.E.64 R14, desc[UR20][R10.64] ;  /* 0x000000140a0e7981 */ /* 0x000ee2000c1e1b00 */
[----:B------:R-:W-:Y:S01]  /*2850*/  IADD3 R17, PT, PT, R17, R0, RZ ;  /* 0x0000000011117210 */ /* 0x000fe20007ffe0ff */
[----:B------:R-:W-:-:S03]  /*2860*/  IMAD.IADD R13, R13, 0x1, R0 ;  /* 0x000000010d0d7824 */ /* 0x000fc600078e0200 */
        /* <DEDUP_REMOVED lines=13> */
[----:B------:R-:W-:-:S05]  /*2940*/  IMAD.IADD R17, R17, 0x1, R0 ;  /* 0x0000000111117824 */ /* 0x000fca00078e0200 */
[----:B------:R-:W-:-:S04]  /*2950*/  IADD3 R24, P0, PT, R17, UR13, RZ ;  /* 0x0000000d11187c10 */ /* 0x000fc8000ff1e0ff */
[----:B------:R-:W-:Y:S02]  /*2960*/  LEA.HI.X.SX32 R25, R17, UR26, 0x1, P0 ;  /* 0x0000001a11197c11 */ /* 0x000fe400080f0eff */
[----:B------:R-:W-:Y:S01]  /*2970*/  LEA R12, P0, R24, R6, 0x3 ;  /* 0x00000006180c7211 */ /* 0x000fe200078018ff */
[----:B--2---:R-:W-:Y:S02]  /*2980*/  IMAD R15, R15, UR22, RZ ;  /* 0x000000160f0f7c24 */ /* 0x004fe4000f8e02ff */
[----:B---3--:R-:W-:-:S04]  /*2990*/  IMAD.WIDE.U32 R16, R14, UR22, R20 ;  /* 0x000000160e107c25 */ /* 0x008fc8000f8e0014 */
[----:B------:R-:W-:Y:S01]  /*29a0*/  IMAD R21, R14, UR23, R15 ;  /* 0x000000170e157c24 */ /* 0x000fe2000f8e020f */
[----:B------:R-:W-:Y:S02]  /*29b0*/  IADD3 R15, PT, PT, R13, R0, RZ ;  /* 0x000000000d0f7210 */ /* 0x000fe40007ffe0ff */
[----:B------:R-:W-:Y:S01]  /*29c0*/  LEA.HI.X R13, R24, R7, R25, 0x3, P0 ;  /* 0x00000007180d7211 */ /* 0x000fe200000f1c19 */
[----:B------:R-:W-:Y:S02]  /*29d0*/  IMAD.IADD R17, R17, 0x1, R21 ;  /* 0x0000000111117824 */ /* 0x000fe400078e0215 */
[----:B0-----:R-:W-:-:S03]  /*29e0*/  IMAD.WIDE.U32 R10, R15, 0x8, R4 ;  /* 0x000000080f0a7825 */ /* 0x001fc600078e0004 */
[----:B------:R2:W-:Y:S04]  /*29f0*/  STG.E.64 desc[UR20][R8.64], R16 ;  /* 0x0000001008007986 */ /* 0x0005e8000c101b14 */
[----:B------:R-:W3:Y:S04]  /*2a00*/  LDG.E.64 R12, desc[UR20][R12.64+-0x8] ;  /* 0xfffff8140c0c7981 */ /* 0x000ee8000c1e1b00 */
[----:B------:R-:W4:Y:S01]  /*2a10*/  LDG.E.64 R14, desc[UR20][R10.64] ;  /* 0x000000140a0e7981 */ /* 0x000f22000c1e1b00 */
[----:B------:R-:W-:-:S06]  /*2a20*/  UIADD3 UR5, UPT, UPT, UR5, 0x8, URZ ;  /* 0x0000000805057890 */ /* 0x000fcc000fffe0ff */
[----:B------:R-:W-:Y:S01]  /*2a30*/  ISETP.NE.AND P0, PT, R27, UR5, PT ;  /* 0x000000051b007c0c */ /* 0x000fe2000bf05270 */
[----:B---3--:R-:W-:Y:S02]  /*2a40*/  IMAD R19, R13, UR22, RZ ;  /* 0x000000160d137c24 */ /* 0x008fe4000f8e02ff */
[----:B----4-:R-:W-:-:S04]  /*2a50*/  IMAD.WIDE.U32 R14, R12, UR22, R14 ;  /* 0x000000160c0e7c25 */ /* 0x010fc8000f8e000e */
[----:B------:R-:W-:-:S04]  /*2a60*/  IMAD R19, R12, UR23, R19 ;  /* 0x000000170c137c24 */ /* 0x000fc8000f8e0213 */
[----:B------:R-:W-:-:S05]  /*2a70*/  IMAD.IADD R15, R15, 0x1, R19 ;  /* 0x000000010f0f7824 */ /* 0x000fca00078e0213 */
[----:B------:R2:W-:Y:S01]  /*2a80*/  STG.E.64 desc[UR20][R10.64], R14 ;  /* 0x0000000e0a007986 */ /* 0x0005e2000c101b14 */
[----:B------:R-:W-:Y:S05]  /*2a90*/  @P0 BRA `(.L_x_22) ;  /* 0xfffffff8001c0947 */ /* 0x000fea000383ffff */
[----:B------:R-:W-:-:S07]  /*2aa0*/  IMAD.MOV.U32 R0, RZ, RZ, R27 ;  /* 0x000000ffff007224 */ /* 0x000fce00078e001b */
.L_x_21:
[----:B------:R-:W-:-:S04]  /*2ab0*/  ULOP3.LUT UR5, UR6, 0x7, URZ, 0xc0, !UPT ;  /* 0x0000000706057892 */ /* 0x000fc8000f8ec0ff */
[----:B------:R-:W-:-:S09]  /*2ac0*/  UISETP.NE.AND UP0, UPT, UR5, URZ, UPT ;  /* 0x000000ff0500728c */ /* 0x000fd2000bf05270 */
[----:B------:R-:W-:Y:S05]  /*2ad0*/  BRA.U !UP0, `(.L_x_15) ;  /* 0x0000000508ec7547 */ /* 0x000fea000b800000 */
[----:B------:R-:W-:Y:S02]  /*2ae0*/  UIADD3 UR5, UPT, UPT, UR5, -0x1, URZ ;  /* 0xffffffff05057890 */ /* 0x000fe4000fffe0ff */
[----:B------:R-:W-:Y:S02]  /*2af0*/  ULOP3.LUT UR14, UR6, 0x3, URZ, 0xc0, !UPT ;  /* 0x00000003060e7892 */ /* 0x000fe4000f8ec0ff */
[----:B------:R-:W-:Y:S02]  /*2b00*/  UISETP.GE.U32.AND UP0, UPT, UR5, 0x3, UPT ;  /* 0x000000030500788c */ /* 0x000fe4000bf06070 */
[----:B------:R-:W-:-:S07]  /*2b10*/  UISETP.NE.AND UP1, UPT, UR14, URZ, UPT ;  /* 0x000000ff0e00728c */ /* 0x000fce000bf25270 */
[----:B------:R-:W-:Y:S05]  /*2b20*/  BRA.U !UP0, `(.L_x_23) ;  /* 0x0000000108f87547 */ /* 0x000fea000b800000 */
[----:B------:R-:W3:Y:S01]  /*2b30*/  LDCU UR5, c[0x0][0x380] ;  /* 0x00007000ff0577ac */ /* 0x000ee20008000800 */
[----:B-12---:R-:W1:Y:S08]  /*2b40*/  LDC.64 R6, c[0x0][0x390] ;  /* 0x0000e400ff067b82 */ /* 0x006e700000000a00 */
[----:B0-----:R-:W0:Y:S01]  /*2b50*/  LDC.64 R4, c[0x0][0x390] ;  /* 0x0000e400ff047b82 */ /* 0x001e220000000a00 */
[----:B---3--:R-:W-:-:S04]  /*2b60*/  IMAD R12, R0, UR5, RZ ;  /* 0x00000005000c7c24 */ /* 0x008fc8000f8e02ff */
        /* <DEDUP_REMOVED lines=8> */
[----:B------:R-:W-:Y:S01]  /*2bf0*/  IADD3 R12, PT, PT, R12, UR5, RZ ;  /* 0x000000050c0c7c10 */ /* 0x000fe2000fffe0ff */
[----:B------:R-:W-:-:S03]  /*2c00*/  VIADD R13, R13, UR5 ;  /* 0x000000050d0d7c36 */ /* 0x000fc60008000000 */
        /* <DEDUP_REMOVED lines=13> */
[----:B------:R-:W-:Y:S01]  /*2ce0*/  VIADD R12, R12, UR5 ;  /* 0x000000050c0c7c36 */ /* 0x000fe20008000000 */
[----:B------:R-:W-:-:S04]  /*2cf0*/  IADD3 R13, PT, PT, R13, UR5, RZ ;  /* 0x000000050d0d7c10 */ /* 0x000fc8000fffe0ff */
[----:B------:R-:W-:Y:S01]  /*2d00*/  IADD3 R19, P0, PT, R12, UR13, RZ ;  /* 0x0000000d0c137c10 */ /* 0x000fe2000ff1e0ff */
[----:B0-----:R-:W-:-:S03]  /*2d10*/  IMAD.WIDE.U32 R8, R13, 0x8, R4 ;  /* 0x000000080d087825 */ /* 0x001fc600078e0004 */
[----:B------:R-:W-:Y:S02]  /*2d20*/  LEA.HI.X.SX32 R22, R12, UR26, 0x1, P0 ;  /* 0x0000001a0c167c11 */ /* 0x000fe400080f0eff */
[----:B------:R-:W-:-:S04]  /*2d30*/  LEA R18, P0, R19, R6, 0x3 ;  /* 0x0000000613127211 */ /* 0x000fc800078018ff */
[----:B------:R-:W-:Y:S01]  /*2d40*/  LEA.HI.X R19, R19, R7, R22, 0x3, P0 ;  /* 0x0000000713137211 */ /* 0x000fe200000f1c16 */
[----:B--2---:R-:W-:Y:S02]  /*2d50*/  IMAD R23, R17, UR22, RZ ;  /* 0x0000001611177c24 */ /* 0x004fe4000f8e02ff */
[----:B---3--:R-:W-:-:S04]  /*2d60*/  IMAD.WIDE.U32 R14, R16, UR22, R14 ;  /* 0x00000016100e7c25 */ /* 0x008fc8000f8e000e */
[----:B------:R-:W-:Y:S02]  /*2d70*/  IMAD R23, R16, UR23, R23 ;  /* 0x0000001710177c24 */ /* 0x000fe4000f8e0217 */
[----:B------:R-:W-:Y:S02]  /*2d80*/  IMAD.MOV.U32 R20, RZ, RZ, R14 ;  /* 0x000000ffff147224 */ /* 0x000fe400078e000e */
[----:B------:R-:W-:-:S05]  /*2d90*/  IMAD.IADD R21, R15, 0x1, R23 ;  /* 0x000000010f157824 */ /* 0x000fca00078e0217 */
[----:B------:R0:W-:Y:S04]  /*2da0*/  STG.E.64 desc[UR20][R10.64], R20 ;  /* 0x000000140a007986 */ /* 0x0001e8000c101b14 */
[----:B------:R-:W2:Y:S04]  /*2db0*/  LDG.E.64 R14, desc[UR20][R18.64+-0x8] ;  /* 0xfffff814120e7981 */ /* 0x000ea8000c1e1b00 */
[----:B------:R-:W3:Y:S01]  /*2dc0*/  LDG.E.64 R16, desc[UR20][R8.64] ;  /* 0x0000001408107981 */ /* 0x000ee2000c1e1b00 */
[----:B------:R-:W-:Y:S02]  /*2dd0*/  VIADD R12, R12, UR5 ;  /* 0x000000050c0c7c36 */ /* 0x000fe40008000000 */
[----:B------:R-:W-:-:S03]  /*2de0*/  VIADD R13, R13, UR5 ;  /* 0x000000050d0d7c36 */ /* 0x000fc60008000000 */
[----:B------:R-:W-:Y:S01]  /*2df0*/  IADD3 R22, P0, PT, R12, UR13, RZ ;  /* 0x0000000d0c167c10 */ /* 0x000fe2000ff1e0ff */
[----:B------:R-:W-:-:S03]  /*2e00*/  IMAD.WIDE.U32 R4, R13, 0x8, R4 ;  /* 0x000000080d047825 */ /* 0x000fc600078e0004 */
[----:B------:R-:W-:Y:S02]  /*2e10*/  LEA.HI.X.SX32 R12, R12, UR26, 0x1, P0 ;  /* 0x0000001a0c0c7c11 */ /* 0x000fe400080f0eff */
[----:B------:R-:W-:-:S04]  /*2e20*/  LEA R6, P0, R22, R6, 0x3 ;  /* 0x0000000616067211 */ /* 0x000fc800078018ff */
[----:B------:R-:W-:Y:S01]  /*2e30*/  LEA.HI.X R7, R22, R7, R12, 0x3, P0 ;  /* 0x0000000716077211 */ /* 0x000fe200000f1c0c */
[----:B--2---:R-:W-:Y:S02]  /*2e40*/  IMAD R15, R15, UR22, RZ ;  /* 0x000000160f0f7c24 */ /* 0x004fe4000f8e02ff */
[----:B---3--:R-:W-:-:S04]  /*2e50*/  IMAD.WIDE.U32 R16, R14, UR22, R16 ;  /* 0x000000160e107c25 */ /* 0x008fc8000f8e0010 */
[----:B------:R-:W-:-:S05]  /*2e60*/  IMAD R15, R14, UR23, R15 ;  /* 0x000000170e0f7c24 */ /* 0x000fca000f8e020f */
[----:B------:R-:W-:-:S05]  /*2e70*/  IADD3 R17, PT, PT, R17, R15, RZ ;  /* 0x0000000f11117210 */ /* 0x000fca0007ffe0ff */
[----:B------:R3:W-:Y:S04]  /*2e80*/  STG.E.64 desc[UR20][R8.64], R16 ;  /* 0x0000001008007986 */ /* 0x0007e8000c101b14 */
[----:B------:R-:W2:Y:S04]  /*2e90*/  LDG.E.64 R6, desc[UR20][R6.64+-0x8] ;  /* 0xfffff81406067981 */ /* 0x000ea8000c1e1b00 */
[----:B0-----:R-:W4:Y:S01]  /*2ea0*/  LDG.E.64 R10, desc[UR20][R4.64] ;  /* 0x00000014040a7981 */ /* 0x001f22000c1e1b00 */
[----:B------:R-:W-:Y:S02]  /*2eb0*/  VIADD R0, R0, 0x4 ;  /* 0x0000000400007836 */ /* 0x000fe40000000000 */
[----:B--2---:R-:W-:-:S02]  /*2ec0*/  IMAD R13, R7, UR22, RZ ;  /* 0x00000016070d7c24 */ /* 0x004fc4000f8e02ff */
[----:B----4-:R-:W-:-:S04]  /*2ed0*/  IMAD.WIDE.U32 R10, R6, UR22, R10 ;  /* 0x00000016060a7c25 */ /* 0x010fc8000f8e000a */
[----:B------:R-:W-:-:S04]  /*2ee0*/  IMAD R13, R6, UR23, R13 ;  /* 0x00000017060d7c24 */ /* 0x000fc8000f8e020d */
[----:B------:R-:W-:-:S05]  /*2ef0*/  IMAD.IADD R11, R11, 0x1, R13 ;  /* 0x000000010b0b7824 */ /* 0x000fca00078e020d */
[----:B------:R3:W-:Y:S02]  /*2f00*/  STG.E.64 desc[UR20][R4.64], R10 ;  /* 0x0000000a04007986 */ /* 0x0007e4000c101b14 */
.L_x_23:
[----:B------:R-:W-:Y:S05]  /*2f10*/  BRA.U !UP1, `(.L_x_15) ;  /* 0x0000000109dc7547 */ /* 0x000fea000b800000 */
[----:B------:R-:W-:Y:S02]  /*2f20*/  UIADD3 UR14, UPT, UPT, UR14, -0x1, URZ ;  /* 0xffffffff0e0e7890 */ /* 0x000fe4000fffe0ff */
[----:B------:R-:W-:Y:S02]  /*2f30*/  ULOP3.LUT UR6, UR6, 0x1, URZ, 0xc0, !UPT ;  /* 0x0000000106067892 */ /* 0x000fe4000f8ec0ff */
[----:B------:R-:W-:Y:S02]  /*2f40*/  UISETP.NE.AND UP0, UPT, UR14, URZ, UPT ;  /* 0x000000ff0e00728c */ /* 0x000fe4000bf05270 */
[----:B------:R-:W-:-:S07]  /*2f50*/  UISETP.NE.AND UP1, UPT, UR6, URZ, UPT ;  /* 0x000000ff0600728c */ /* 0x000fce000bf25270 */
[----:B------:R-:W-:Y:S05]  /*2f60*/  BRA.U !UP0, `(.L_x_24) ;  /* 0x0000000108807547 */ /* 0x000fea000b800000 */
[----:B------:R-:W4:Y:S01]  /*2f70*/  LDCU UR5, c[0x0][0x380] ;  /* 0x00007000ff0577ac */ /* 0x000f220008000800 */
[----:B-123--:R-:W1:Y:S08]  /*2f80*/  LDC.64 R8, c[0x0][0x390] ;  /* 0x0000e400ff087b82 */ /* 0x00ee700000000a00 */
[----:B------:R-:W2:Y:S01]  /*2f90*/  LDC.64 R6, c[0x0][0x390] ;  /* 0x0000e400ff067b82 */ /* 0x000ea20000000a00 */
[----:B----4-:R-:W-:-:S04]  /*2fa0*/  IMAD R14, R0, UR5, RZ ;  /* 0x00000005000e7c24 */ /* 0x010fc8000f8e02ff */
[C---:B------:R-:W-:Y:S01]  /*2fb0*/  VIADD R17, R14.reuse, UR8 ;  /* 0x000000080e117c36 */ /* 0x040fe20008000000 */
[----:B0-----:R-:W-:-:S04]  /*2fc0*/  IADD3 R4, P0, PT, R14, UR13, RZ ;  /* 0x0000000d0e047c10 */ /* 0x001fc8000ff1e0ff */
[----:B------:R-:W-:Y:S02]  /*2fd0*/  LEA.HI.X.SX32 R5, R14, UR26, 0x1, P0 ;  /* 0x0000001a0e057c11 */ /* 0x000fe400080f0eff */
[----:B-1----:R-:W-:-:S04]  /*2fe0*/  LEA R10, P0, R4, R8, 0x3 ;  /* 0x00000008040a7211 */ /* 0x002fc800078018ff */
[----:B------:R-:W-:Y:S01]  /*2ff0*/  LEA.HI.X R11, R4, R9, R5, 0x3, P0 ;  /* 0x00000009040b7211 */ /* 0x000fe200000f1c05 */
[----:B--2---:R-:W-:-:S05]  /*3000*/  IMAD.WIDE.U32 R4, R17, 0x8, R6 ;  /* 0x0000000811047825 */ /* 0x004fca00078e0006 */
[----:B------:R-:W2:Y:S04]  /*3010*/  LDG.E.64 R10, desc[UR20][R10.64+-0x8] ;  /* 0xfffff8140a0a7981 */ /* 0x000ea8000c1e1b00 */
[----:B------:R-:W3:Y:S01]  /*3020*/  LDG.E.64 R12, desc[UR20][R4.64] ;  /* 0x00000014040c7981 */ /* 0x000ee2000c1e1b00 */
[----:B------:R-:W-:Y:S01]  /*3030*/  VIADD R14, R14, UR5 ;  /* 0x000000050e0e7c36 */ /* 0x000fe20008000000 */
[----:B------:R-:W-:-:S04]  /*3040*/  IADD3 R17, PT, PT, R17, UR5, RZ ;  /* 0x0000000511117c10 */ /* 0x000fc8000fffe0ff */
[----:B------:R-:W-:Y:S01]  /*3050*/  IADD3 R16, P0, PT, R14, UR13, RZ ;  /* 0x0000000d0e107c10 */ /* 0x000fe2000ff1e0ff */
[----:B------:R-:W-:-:S03]  /*3060*/  IMAD.WIDE.U32 R6, R17, 0x8, R6 ;  /* 0x0000000811067825 */ /* 0x000fc600078e0006 */
[----:B------:R-:W-:Y:S02]  /*3070*/  LEA.HI.X.SX32 R14, R14, UR26, 0x1, P0 ;  /* 0x0000001a0e0e7c11 */ /* 0x000fe400080f0eff */
[----:B------:R-:W-:-:S04]  /*3080*/  LEA R8, P0, R16, R8, 0x3 ;  /* 0x0000000810087211 */ /* 0x000fc800078018ff */
[----:B------:R-:W-:Y:S01]  /*3090*/  LEA.HI.X R9, R16, R9, R14, 0x3, P0 ;  /* 0x0000000910097211 */ /* 0x000fe200000f1c0e */
[----:B--2---:R-:W-:Y:S02]  /*30a0*/  IMAD R15, R11, UR22, RZ ;  /* 0x000000160b0f7c24 */ /* 0x004fe4000f8e02ff */
[----:B---3--:R-:W-:-:S04]  /*30b0*/  IMAD.WIDE.U32 R12, R10, UR22, R12 ;  /* 0x000000160a0c7c25 */ /* 0x008fc8000f8e000c */
[----:B------:R-:W-:-:S04]  /*30c0*/  IMAD R15, R10, UR23, R15 ;  /* 0x000000170a0f7c24 */ /* 0x000fc8000f8e020f */
[----:B------:R-:W-:-:S05]  /*30d0*/  IMAD.IADD R13, R13, 0x1, R15 ;  /* 0x000000010d0d7824 */ /* 0x000fca00078e020f */
[----:B------:R4:W-:Y:S04]  /*30e0*/  STG.E.64 desc[UR20][R4.64], R12 ;  /* 0x0000000c04007986 */ /* 0x0009e8000c101b14 */
[----:B------:R-:W2:Y:S04]  /*30f0*/  LDG.E.64 R8, desc[UR20][R8.64+-0x8] ;  /* 0xfffff81408087981 */ /* 0x000ea8000c1e1b00 */
[----:B------:R-:W3:Y:S01]  /*3100*/  LDG.E.64 R10, desc[UR20][R6.64] ;  /* 0x00000014060a7981 */ /* 0x000ee2000c1e1b00 */
[----:B------:R-:W-:Y:S02]  /*3110*/  VIADD R0, R0, 0x2 ;  /* 0x0000000200007836 */ /* 0x000fe40000000000 */
[----:B--2---:R-:W-:-:S02]  /*3120*/  IMAD R15, R9, UR22, RZ ;  /* 0x00000016090f7c24 */ /* 0x004fc4000f8e02ff */
[----:B---3--:R-:W-:-:S04]  /*3130*/  IMAD.WIDE.U32 R10, R8, UR22, R10 ;  /* 0x00000016080a7c25 */ /* 0x008fc8000f8e000a */
[----:B------:R-:W-:-:S04]  /*3140*/  IMAD R15, R8, UR23, R15 ;  /* 0x00000017080f7c24 */ /* 0x000fc8000f8e020f */
[----:B------:R-:W-:-:S05]  /*3150*/  IMAD.IADD R11, R11, 0x1, R15 ;  /* 0x000000010b0b7824 */ /* 0x000fca00078e020f */
[----:B------:R4:W-:Y:S02]  /*3160*/  STG.E.64 desc[UR20][R6.64], R10 ;  /* 0x0000000a06007986 */ /* 0x0009e4000c101b14 */
.L_x_24:
[----:B------:R-:W-:Y:S05]  /*3170*/  BRA.U !UP1, `(.L_x_15) ;  /* 0x0000000109447547 */ /* 0x000fea000b800000 */
[----:B------:R-:W5:Y:S01]  /*3180*/  LDCU UR5, c[0x0][0x380] ;  /* 0x00007000ff0577ac */ /* 0x000f620008000800 */
[----:B-1234-:R-:W1:Y:S08]  /*3190*/  LDC.64 R10, c[0x0][0x390] ;  /* 0x0000e400ff0a7b82 */ /* 0x01ee700000000a00 */
[----:B------:R-:W2:Y:S01]  /*31a0*/  LDC.64 R6, c[0x0][0x390] ;  /* 0x0000e400ff067b82 */ /* 0x000ea20000000a00 */
[----:B-----5:R-:W-:-:S04]  /*31b0*/  IMAD R0, R0, UR5, RZ ;  /* 0x0000000500007c24 */ /* 0x020fc8000f8e02ff */
        /* <DEDUP_REMOVED lines=8> */
[----:B--2---:R-:W-:Y:S02]  /*3240*/  IMAD R11, R5, UR22, RZ ;  /* 0x00000016050b7c24 */ /* 0x004fe4000f8e02ff */
[----:B---3--:R-:W-:-:S04]  /*3250*/  IMAD.WIDE.U32 R8, R4, UR22, R8 ;  /* 0x0000001604087c25 */ /* 0x008fc8000f8e0008 */
[----:B------:R-:W-:-:S05]  /*3260*/  IMAD R11, R4, UR23, R11 ;  /* 0x00000017040b7c24 */ /* 0x000fca000f8e020b */
[----:B------:R-:W-:-:S05]  /*3270*/  IADD3 R9, PT, PT, R9, R11, RZ ;  /* 0x0000000b09097210 */ /* 0x000fca0007ffe0ff */
[----:B------:R0:W-:Y:S02]  /*3280*/  STG.E.64 desc[UR20][R6.64], R8 ;  /* 0x0000000806007986 */ /* 0x0001e4000c101b14 */
.L_x_15:
[----:B------:R-:W-:Y:S01]  /*3290*/  UISETP.GT.U32.AND UP0, UPT, UR13, 0x1, UPT ;  /* 0x000000010d00788c */ /* 0x000fe2000bf04070 */
[----:B------:R-:W-:Y:S01]  /*32a0*/  VIADD R3, R3, 0x1 ;  /* 0x0000000103037836 */ /* 0x000fe20000000000 */
[----:B------:R-:W-:Y:S01]  /*32b0*/  UIADD3 UR4, UPT, UPT, UR4, 0x1, URZ ;  /* 0x0000000104047890 */ /* 0x000fe2000fffe0ff */
[----:B------:R-:W-:-:S06]  /*32c0*/  VIADD R2, R2, 0x1 ;  /* 0x0000000102027836 */ /* 0x000fcc0000000000 */
[----:B------:R-:W-:Y:S05]  /*32d0*/  BRA.U UP0, `(.L_x_25) ;  /* 0xffffffd900747547 */ /* 0x000fea000b83ffff */
.L_x_13:
[----:B------:R-:W5:Y:S01]  /*32e0*/  LDC R0, c[0x0][0x380] ;  /* 0x0000e000ff007b82 */ /* 0x000f620000000800 */
[----:B------:R-:W0:Y:S01]  /*32f0*/  LDCU.64 UR12, c[0x0][0x388] ;  /* 0x00007100ff0c77ac */ /* 0x000e220008000a00 */
[----:B------:R-:W1:Y:S01]  /*3300*/  LDCU.64 UR10, c[0x0][0x388] ;  /* 0x00007100ff0a77ac */ /* 0x000e620008000a00 */
[----:B------:R-:W-:Y:S02]  /*3310*/  UIADD3 UR6, UPT, UPT, UR8, -0x1, URZ ;  /* 0xffffffff08067890 */ /* 0x000fe4000fffe0ff */
[----:B------:R-:W-:Y:S01]  /*3320*/  USHF.R.S32.HI UR16, URZ, 0x1f, UR8 ;  /* 0x0000001fff107899 */ /* 0x000fe20008011408 */
[----:B-----5:R-:W-:-:S13]  /*3330*/  R2UR UR17, R0 ;  /* 0x00000000001172ca */ /* 0x020fda00000e0000 */
[----:B------:R-:W-:-:S04]  /*3340*/  UIMAD UR15, UR6, UR17, URZ ;  /* 0x00000011060f72a4 */ /* 0x000fc8000f8e02ff */
[----:B------:R-:W-:Y:S02]  /*3350*/  UIADD3 UR9, UP0, UPT, UR15, UR8, URZ ;  /* 0x000000080f097290 */ /* 0x000fe4000ff1e0ff */
[----:B------:R-:W-:Y:S02]  /*3360*/  UIADD3 UR5, UPT, UPT, UR15, UR8, URZ ;  /* 0x000000080f057290 */ /* 0x000fe4000fffe0ff */
[----:B------:R-:W-:Y:S02]  /*3370*/  ULEA.HI.X.SX32 UR14, UR15, UR16, 0x1, UP0 ;  /* 0x000000100f0e7291 */ /* 0x000fe400080f0eff */
[----:B0-----:R-:W-:Y:S02]  /*3380*/  ULEA UR4, UP0, UR9, UR12, 0x3 ;  /* 0x0000000c09047291 */ /* 0x001fe4000f8018ff */
[----:B-1----:R-:W-:Y:S02]  /*3390*/  UIMAD.WIDE UR10, UR5, 0x8, UR10 ;  /* 0x00000008050a78a5 */ /* 0x002fe4000f8e020a */
[----:B------:R-:W-:-:S02]  /*33a0*/  ULEA.HI.X UR5, UR9, UR13, UR14, 0x3, UP0 ;  /* 0x0000000d09057291 */ /* 0x000fc400080f1c0e */
[----:B------:R-:W-:Y:S01]  /*33b0*/  UIMAD.WIDE.U32 UR18, UR17, 0x8, UR10 ;  /* 0x00000008111278a5 */ /* 0x000fe2000f8e000a */
[----:B--23--:R-:W-:Y:S01]  /*33c0*/  MOV R14, UR4 ;  /* 0x00000004000e7c02 */ /* 0x00cfe20008000f00 */
[----:B----4-:R-:W-:Y:S01]  /*33d0*/  IMAD.U32 R6, RZ, RZ, UR10 ;  /* 0x0000000aff067e24 */ /* 0x010fe2000f8e00ff */
[----:B------:R-:W0:Y:S01]  /*33e0*/  LDCU.64 UR12, c[0x0][0x398] ;  /* 0x00007300ff0c77ac */ /* 0x000e220008000a00 */
[----:B------:R-:W-:Y:S02]  /*33f0*/  IMAD.U32 R15, RZ, RZ, UR5 ;  /* 0x00000005ff0f7e24 */ /* 0x000fe4000f8e00ff */
[----:B------:R-:W-:Y:S02]  /*3400*/  IMAD.U32 R16, RZ, RZ, UR18 ;  /* 0x00000012ff107e24 */ /* 0x000fe4000f8e00ff */
[----:B------:R-:W-:Y:S02]  /*3410*/  IMAD.U32 R17, RZ, RZ, UR19 ;  /* 0x00000013ff117e24 */ /* 0x000fe4000f8e00ff */
[----:B------:R-:W0:Y:S01]  /*3420*/  LDG.E.64 R14, desc[UR20][R14.64+-0x8] ;  /* 0xfffff8140e0e7981 */ /* 0x000e22000c1e1b00 */
[----:B------:R-:W-:-:S03]  /*3430*/  IMAD.U32 R7, RZ, RZ, UR11 ;  /* 0x0000000bff077e24 */ /* 0x000fc6000f8e00ff */
[----:B------:R-:W2:Y:S04]  /*3440*/  LDG.E.64 R16, desc[UR20][R16.64] ;  /* 0x0000001410107981 */ /* 0x000ea8000c1e1b00 */
[----:B------:R-:W3:Y:S01]  /*3450*/  LDG.E.64 R6, desc[UR20][R6.64] ;  /* 0x0000001406067981 */ /* 0x000ee2000c1e1b00 */
[----:B0-----:R-:W-:Y:S02]  /*3460*/  DMUL R4, R14, UR12 ;  /* 0x0000000c0e047c28 */ /* 0x001fe40008000000 */
[----:B--2---:R-:W-:-:S06]  /*3470*/  DMUL R2, R16, R16 ;  /* 0x0000001010027228 */ /* 0x004fcc0000000000 */
[----:B------:R-:W-:Y:S02]  /*3480*/  DMUL R4, R14, R4 ;  /* 0x000000040e047228 */ /* 0x000fe40000000000 */
[----:B---3--:R-:W-:-:S08]  /*3490*/  DFMA R2, R6, R6, R2 ;  /* 0x000000060602722b */ /* 0x008fd00000000002 */
[----:B------:R-:W-:-:S14]  /*34a0*/  DSETP.GTU.AND P0, PT, R4, R2, PT ;  /* 0x000000020400722a */ /* 0x000fdc0003f0c000 */
[----:B------:R-:W-:-:S05]  /*34b0*/  VOTEU.ANY UP0, P0 ;  /* 0x0000000000ff7886 */ /* 0x000fca0000000100 */
[----:B------:R-:W-:Y:S01]  /*34c0*/  @!UP0 UIADD3 UR8, UPT, UPT, UR8, 0x1, URZ ;  /* 0x0000000108088890 */ /* 0x000fe2000fffe0ff */
[----:B------:R-:W-:Y:S11]  /*34d0*/  BRA.U !UP0, `(.L_x_26) ;  /* 0x0000002508f87547 */ /* 0x000ff6000b800000 */
[----:B------:R-:W0:Y:S01]  /*34e0*/  MUFU.RSQ64H R5, R3 ;  /* 0x0000000300057308 */ /* 0x000e220000001c00 */
[----:B------:R-:W-:Y:S01]  /*34f0*/  VIADD R4, R3, 0xfcb00000 ;  /* 0xfcb0000003047836 */ /* 0x000fe20000000000 */
[----:B------:R-:W-:Y:S01]  /*3500*/  MOV R10, 0x0 ;  /* 0x00000000000a7802 */ /* 0x000fe20000000f00 */
[----:B------:R-:W-:-:S03]  /*3510*/  IMAD.MOV.U32 R11, RZ, RZ, 0x3fd80000 ;  /* 0x3fd80000ff0b7424 */ /* 0x000fc600078e00ff */
[----:B------:R-:W-:Y:S01]  /*3520*/  ISETP.GE.U32.AND P0, PT, R4, 0x7ca00000, PT ;  /* 0x7ca000000400780c */ /* 0x000fe20003f06070 */
[----:B0-----:R-:W-:-:S08]  /*3530*/  DMUL R8, R4, R4 ;  /* 0x0000000404087228 */ /* 0x001fd00000000000 */
[----:B------:R-:W-:-:S08]  /*3540*/  DFMA R8, R2, -R8, 1 ;  /* 0x3ff000000208742b */ /* 0x000fd00000000808 */
[----:B------:R-:W-:Y:S02]  /*3550*/  DFMA R10, R8, R10, 0.5 ;  /* 0x3fe00000080a742b */ /* 0x000fe4000000000a */
[----:B------:R-:W-:-:S08]  /*3560*/  DMUL R8, R4, R8 ;  /* 0x0000000804087228 */ /* 0x000fd00000000000 */
[----:B------:R-:W-:-:S08]  /*3570*/  DFMA R18, R10, R8, R4 ;  /* 0x000000080a12722b */ /* 0x000fd00000000004 */
[----:B------:R-:W-:Y:S02]  /*3580*/  DMUL R8, R2, R18 ;  /* 0x0000001202087228 */ /* 0x000fe40000000000 */
[----:B------:R-:W-:Y:S02]  /*3590*/  VIADD R11, R19, 0xfff00000 ;  /* 0xfff00000130b7836 */ /* 0x000fe40000000000 */
[----:B------:R-:W-:-:S04]  /*35a0*/  IMAD.MOV.U32 R10, RZ, RZ, R18 ;  /* 0x000000ffff0a7224 */ /* 0x000fc800078e0012 */
[----:B------:R-:W-:-:S08]  /*35b0*/  DFMA R20, R8, -R8, R2 ;  /* 0x800000080814722b */ /* 0x000fd00000000002 */
[----:B------:R-:W-:Y:S01]  /*35c0*/  DFMA R12, R20, R10, R8 ;  /* 0x0000000a140c722b */ /* 0x000fe20000000008 */
[----:B------:R-:W-:Y:S10]  /*35d0*/  @!P0 BRA `(.L_x_27) ;  /* 0x0000000000088947 */ /* 0x000ff40003800000 */
[----:B------:R-:W-:-:S07]  /*35e0*/  MOV R0, 0x3600 ;  /* 0x0000360000007802 */ /* 0x000fce0000000f00 */
[----:B------:R-:W-:Y:S05]  /*35f0*/  CALL.REL.NOINC `($__internal_1_$__cuda_sm20_dsqrt_rn_f64_mediumpath_v1) ;  /* 0x0000002c002c7944 */ /* 0x000fea0003c00000 */
.L_x_27:
[----:B------:R-:W0:Y:S01]  /*3600*/  MUFU.RCP64H R3, R13 ;  /* 0x0000000d00037308 */ /* 0x000e220000001800 */
[----:B------:R-:W-:Y:S01]  /*3610*/  IMAD.MOV.U32 R2, RZ, RZ, 0x1 ;  /* 0x00000001ff027424 */ /* 0x000fe200078e00ff */
[----:B------:R-:W-:-:S05]  /*3620*/  FSETP.GEU.AND P1, PT, |R7|, 6.5827683646048100446e-37, PT ;  /* 0x036000000700780b */ /* 0x000fca0003f2e200 */
[----:B0-----:R-:W-:-:S08]  /*3630*/  DFMA R4, R2, -R12, 1 ;  /* 0x3ff000000204742b */ /* 0x001fd0000000080c */
[----:B------:R-:W-:-:S08]  /*3640*/  DFMA R4, R4, R4, R4 ;  /* 0x000000040404722b */ /* 0x000fd00000000004 */
[----:B------:R-:W-:-:S08]  /*3650*/  DFMA R4, R2, R4, R2 ;  /* 0x000000040204722b */ /* 0x000fd00000000002 */
[----:B------:R-:W-:-:S08]  /*3660*/  DFMA R2, R4, -R12, 1 ;  /* 0x3ff000000402742b */ /* 0x000fd0000000080c */
[----:B------:R-:W-:-:S08]  /*3670*/  DFMA R2, R4, R2, R4 ;  /* 0x000000020402722b */ /* 0x000fd00000000004 */
[----:B------:R-:W-:-:S08]  /*3680*/  DMUL R4, R6, R2 ;  /* 0x0000000206047228 */ /* 0x000fd00000000000 */
[----:B------:R-:W-:-:S08]  /*3690*/  DFMA R8, R4, -R12, R6 ;  /* 0x8000000c0408722b */ /* 0x000fd00000000006 */
[----:B------:R-:W-:-:S10]  /*36a0*/  DFMA R2, R2, R8, R4 ;  /* 0x000000080202722b */ /* 0x000fd40000000004 */
[----:B------:R-:W-:-:S05]  /*36b0*/  FFMA R0, RZ, R13, R3 ;  /* 0x0000000dff007223 */ /* 0x000fca0000000003 */
[----:B------:R-:W-:-:S13]  /*36c0*/  FSETP.GT.AND P0, PT, |R0|, 1.469367938527859385e-39, PT ;  /* 0x001000000000780b */ /* 0x000fda0003f04200 */
[----:B------:R-:W-:Y:S05]  /*36d0*/  @P0 BRA P1, `(.L_x_28) ;  /* 0x0000000000180947 */ /* 0x000fea0000800000 */
[----:B------:R-:W-:Y:S01]  /*36e0*/  MOV R8, R12 ;  /* 0x0000000c00087202 */ /* 0x000fe20000000f00 */
[----:B------:R-:W-:Y:S01]  /*36f0*/  IMAD.MOV.U32 R9, RZ, RZ, R13 ;  /* 0x000000ffff097224 */ /* 0x000fe200078e000d */
[----:B------:R-:W-:-:S07]  /*3700*/  MOV R28, 0x3720 ;  /* 0x00003720001c7802 */ /* 0x000fce0000000f00 */
[----:B------:R-:W-:Y:S05]  /*3710*/  CALL.REL.NOINC `($__internal_0_$__cuda_sm20_div_rn_f64_full) ;  /* 0x0000002400787944 */ /* 0x000fea0003c00000 */
[----:B------:R-:W-:Y:S02]  /*3720*/  IMAD.MOV.U32 R2, RZ, RZ, R4 ;  /* 0x000000ffff027224 */ /* 0x000fe400078e0004 */
[----:B------:R-:W-:-:S07]  /*3730*/  IMAD.MOV.U32 R3, RZ, RZ, R5 ;  /* 0x000000ffff037224 */ /* 0x000fce00078e0005 */
.L_x_28:
        /* <DEDUP_REMOVED lines=16> */
[----:B------:R-:W-:Y:S01]  /*3840*/  MOV R28, 0x3880 ;  /* 0x00003880001c7802 */ /* 0x000fe20000000f00 */
[----:B------:R-:W-:Y:S02]  /*3850*/  IMAD.MOV.U32 R8, RZ, RZ, R12 ;  /* 0x000000ffff087224 */ /* 0x000fe400078e000c */
[----:B------:R-:W-:-:S07]  /*3860*/  IMAD.MOV.U32 R9, RZ, RZ, R13 ;  /* 0x000000ffff097224 */ /* 0x000fce00078e000d */
[----:B------:R-:W-:Y:S05]  /*3870*/  CALL.REL.NOINC `($__internal_0_$__cuda_sm20_div_rn_f64_full) ;  /* 0x0000002400207944 */ /* 0x000fea0003c00000 */
.L_x_29:
[----:B------:R-:W0:Y:S01]  /*3880*/  LDC R0, c[0x0][0x380] ;  /* 0x0000e000ff007b82 */ /* 0x000e220000000800 */
[C---:B------:R-:W-:Y:S01]  /*3890*/  DMUL R6, R14.reuse, R2 ;  /* 0x000000020e067228 */ /* 0x040fe20000000000 */
[----:B------:R-:W-:Y:S01]  /*38a0*/  IMAD.U32 R8, RZ, RZ, UR10 ;  /* 0x0000000aff087e24 */ /* 0x000fe2000f8e00ff */
[----:B------:R-:W-:Y:S01]  /*38b0*/  DMUL R14, R14, R4 ;  /* 0x000000040e0e7228 */ /* 0x000fe20000000000 */
[----:B------:R-:W-:Y:S01]  /*38c0*/  MOV R9, UR11 ;  /* 0x0000000b00097c02 */ /* 0x000fe20008000f00 */
[----:B------:R-:W-:Y:S01]  /*38d0*/  IMAD.U32 R10, RZ, RZ, UR18 ;  /* 0x00000012ff0a7e24 */ /* 0x000fe2000f8e00ff */
[----:B------:R-:W-:Y:S01]  /*38e0*/  UIADD3 UR10, UPT, UPT, UR7, 0x1, URZ ;  /* 0x00000001070a7890 */ /* 0x000fe2000fffe0ff */
[----:B------:R-:W-:Y:S02]  /*38f0*/  IMAD.U32 R11, RZ, RZ, UR19 ;  /* 0x00000013ff0b7e24 */ /* 0x000fe4000f8e00ff */
[----:B------:R-:W-:Y:S01]  /*3900*/  IMAD.U32 R16, RZ, RZ, UR4 ;  /* 0x00000004ff107e24 */ /* 0x000fe2000f8e00ff */
[----:B------:R1:W-:Y:S01]  /*3910*/  STG.E.64 desc[UR20][R8.64], R6 ;  /* 0x0000000608007986 */ /* 0x0003e2000c101b14 */
[----:B------:R-:W-:-:S03]  /*3920*/  IMAD.U32 R17, RZ, RZ, UR5 ;  /* 0x00000005ff117e24 */ /* 0x000fc6000f8e00ff */
[----:B------:R1:W-:Y:S04]  /*3930*/  STG.E.64 desc[UR20][R10.64], R14 ;  /* 0x0000000e0a007986 */ /* 0x0003e8000c101b14 */
[----:B------:R1:W-:Y:S01]  /*3940*/  STG.E.64 desc[UR20][R16.64+-0x8], R12 ;  /* 0xfffff80c10007986 */ /* 0x0003e2000c101b14 */
[----:B0-----:R-:W-:-:S13]  /*3950*/  R2UR UR17, R0 ;  /* 0x00000000001172ca */ /* 0x001fda00000e0000 */
[----:B------:R-:W-:-:S04]  /*3960*/  MOV R0, UR17 ;  /* 0x0000001100007c02 */ /* 0x000fc80008000f00 */
[----:B------:R-:W-:-:S13]  /*3970*/  ISETP.LE.AND P0, PT, R0, UR10, PT ;  /* 0x0000000a00007c0c */ /* 0x000fda000bf03270 */
[----:B-1----:R-:W-:Y:S05]  /*3980*/  @P0 BRA `(.L_x_30) ;  /* 0x0000000800980947 */ /* 0x002fea0003800000 */
[----:B------:R-:W-:Y:S01]  /*3990*/  UIADD3 UR5, UPT, UPT, -UR7, -0x2, UR17 ;  /* 0xfffffffe07057890 */ /* 0x000fe2000fffe111 */
[----:B------:R-:W-:Y:S01]  /*39a0*/  IMAD.U32 R0, RZ, RZ, UR10 ;  /* 0x0000000aff007e24 */ /* 0x000fe2000f8e00ff */
[----:B------:R-:W-:Y:S02]  /*39b0*/  ULOP3.LUT UR8, URZ, UR7, URZ, 0x33, !UPT ;  /* 0x00000007ff087292 */ /* 0x000fe4000f8e33ff */
[----:B------:R-:W-:Y:S02]  /*39c0*/  UISETP.GE.U32.AND UP0, UPT, UR5, 0x7, UPT ;  /* 0x000000070500788c */ /* 0x000fe4000bf06070 */
[----:B------:R-:W-:-:S04]  /*39d0*/  UIADD3 UR4, UPT, UPT, UR8, UR17, URZ ;  /* 0x0000001108047290 */ /* 0x000fc8000fffe0ff */
[----:B------:R-:W-:-:S04]  /*39e0*/  ULOP3.LUT UR9, UR4, 0x7, URZ, 0xc0, !UPT ;  /* 0x0000000704097892 */ /* 0x000fc8000f8ec0ff */
[----:B------:R-:W-:Y:S01]  /*39f0*/  UISETP.NE.AND UP1, UPT, UR9, URZ, UPT ;  /* 0x000000ff0900728c */ /* 0x000fe2000bf25270 */
[----:B------:R-:W-:Y:S10]  /*3a00*/  BRA.U !UP0, `(.L_x_31) ;  /* 0x0000000508287547 */ /* 0x000ff4000b800000 */
[----:B------:R-:W-:-:S12]  /*3a10*/  ULOP3.LUT UR5, UR4, 0xfffffff8, URZ, 0xc0, !UPT ;  /* 0xfffffff804057892 */ /* 0x000fd8000f8ec0ff */
.L_x_32:
[----:B------:R-:W0:Y:S01]  /*3a20*/  LDC.64 R8, c[0x0][0x388] ;  /* 0x0000e200ff087b82 */ /* 0x000e220000000a00 */
[----:B------:R-:W-:-:S04]  /*3a30*/  VIADD R7, R0, UR15 ;  /* 0x0000000f00077c36 */ /* 0x000fc80008000000 */
[----:B0-----:R-:W-:-:S04]  /*3a40*/  IMAD.WIDE R8, R7, 0x8, R8 ;  /* 0x0000000807087825 */ /* 0x001fc800078e0208 */
[----:B------:R-:W-:Y:S01]  /*3a50*/  IMAD.U32 R7, RZ, RZ, UR17 ;  /* 0x00000011ff077e24 */ /* 0x000fe2000f8e00ff */
[----:B------:R-:W2:Y:S03]  /*3a60*/  LDG.E.64 R10, desc[UR20][R8.64] ;  /* 0x00000014080a7981 */ /* 0x000ea6000c1e1b00 */
[----:B------:R-:W-:-:S05]  /*3a70*/  IMAD.WIDE.U32 R6, R7, 0x8, R8 ;  /* 0x0000000807067825 */ /* 0x000fca00078e0008 */
[----:B------:R-:W3:Y:S02]  /*3a80*/  LDG.E.64 R12, desc[UR20][R6.64] ;  /* 0x00000014060c7981 */ /* 0x000ee4000c1e1b00 */
[C---:B---3--:R-:W-:Y:S02]  /*3a90*/  DMUL R14, R12.reuse, R2 ;  /* 0x000000020c0e7228 */ /* 0x048fe40000000000 */
[----:B------:R-:W-:-:S06]  /*3aa0*/  DMUL R12, R12, R4 ;  /* 0x000000040c0c7228 */ /* 0x000fcc0000000000 */
[C---:B--2---:R-:W-:Y:S02]  /*3ab0*/  DFMA R14, R10.reuse, R4, -R14 ;  /* 0x000000040a0e722b */ /* 0x044fe4000000080e */
[----:B------:R-:W-:-:S05]  /*3ac0*/  DFMA R12, R10, R2, R12 ;  /* 0x000000020a0c722b */ /* 0x000fca000000000c */
[----:B------:R-:W-:Y:S04]  /*3ad0*/  STG.E.64 desc[UR20][R6.64], R14 ;  /* 0x0000000e06007986 */ /* 0x000fe8000c101b14 */
[----:B------:R0:W-:Y:S04]  /*3ae0*/  STG.E.64 desc[UR20][R8.64], R12 ;  /* 0x0000000c08007986 */ /* 0x0001e8000c101b14 */
[----:B------:R-:W2:Y:S04]  /*3af0*/  LDG.E.64 R16, desc[UR20][R6.64+0x8] ;  /* 0x0000081406107981 */ /* 0x000ea8000c1e1b00 */
[----:B------:R-:W3:Y:S01]  /*3b00*/  LDG.E.64 R10, desc[UR20][R8.64+0x8] ;  /* 0x00000814080a7981 */ /* 0x000ee2000c1e1b00 */
[----:B--2---:R-:W-:-:S02]  /*3b10*/  DMUL R18, R16, R2 ;  /* 0x0000000210127228 */ /* 0x004fc40000000000 */
[----:B------:R-:W-:-:S06]  /*3b20*/  DMUL R16, R16, R4 ;  /* 0x0000000410107228 */ /* 0x000fcc0000000000 */
[C---:B---3--:R-:W-:Y:S02]  /*3b30*/  DFMA R18, R10.reuse, R4, -R18 ;  /* 0x000000040a12722b */ /* 0x048fe40000000812 */
[----:B------:R-:W-:-:S05]  /*3b40*/  DFMA R16, R10, R2, R16 ;  /* 0x000000020a10722b */ /* 0x000fca0000000010 */
[----:B------:R-:W-:Y:S04]  /*3b50*/  STG.E.64 desc[UR20][R6.64+0x8], R18 ;  /* 0x0000081206007986 */ /* 0x000fe8000c101b14 */
[----:B------:R1:W-:Y:S04]  /*3b60*/  STG.E.64 desc[UR20][R8.64+0x8], R16 ;  /* 0x0000081008007986 */ /* 0x0003e8000c101b14 */
[----:B------:R-:W0:Y:S04]  /*3b70*/  LDG.E.64 R20, desc[UR20][R6.64+0x10] ;  /* 0x0000101406147981 */ /* 0x000e28000c1e1b00 */
[----:B------:R-:W2:Y:S01]  /*3b80*/  LDG.E.64 R10, desc[UR20][R8.64+0x10] ;  /* 0x00001014080a7981 */ /* 0x000ea2000c1e1b00 */
[----:B0-----:R-:W-:-:S02]  /*3b90*/  DMUL R12, R20, R2 ;  /* 0x00000002140c7228 */ /* 0x001fc40000000000 */
[----:B------:R-:W-:-:S06]  /*3ba0*/  DMUL R20, R20, R4 ;  /* 0x0000000414147228 */ /* 0x000fcc0000000000 */
[C---:B--2---:R-:W-:Y:S02]  /*3bb0*/  DFMA R12, R10.reuse, R4, -R12 ;  /* 0x000000040a0c722b */ /* 0x044fe4000000080c */
[----:B------:R-:W-:-:S05]  /*3bc0*/  DFMA R20, R10, R2, R20 ;  /* 0x000000020a14722b */ /* 0x000fca0000000014 */
[----:B------:R0:W-:Y:S04]  /*3bd0*/  STG.E.64 desc[UR20][R6.64+0x10], R12 ;  /* 0x0000100c06007986 */ /* 0x0001e8000c101b14 */
[----:B------:R2:W-:Y:S04]  /*3be0*/  STG.E.64 desc[UR20][R8.64+0x10], R20 ;  /* 0x0000101408007986 */ /* 0x0005e8000c101b14 */
[----:B------:R-:W1:Y:S04]  /*3bf0*/  LDG.E.64 R14, desc[UR20][R6.64+0x18] ;  /* 0x00001814060e7981 */ /* 0x000e68000c1e1b00 */
[----:B------:R-:W3:Y:S01]  /*3c00*/  LDG.E.64 R10, desc[UR20][R8.64+0x18] ;  /* 0x00001814080a7981 */ /* 0x000ee2000c1e1b00 */
[----:B-1----:R-:W-:-:S02]  /*3c10*/  DMUL R16, R14, R2 ;  /* 0x000000020e107228 */ /* 0x002fc40000000000 */
[----:B------:R-:W-:-:S06]  /*3c20*/  DMUL R14, R14, R4 ;  /* 0x000000040e0e7228 */ /* 0x000fcc0000000000 */
[C---:B---3--:R-:W-:Y:S02]  /*3c30*/  DFMA R16, R10.reuse, R4, -R16 ;  /* 0x000000040a10722b */ /* 0x048fe40000000810 */
[----:B------:R-:W-:-:S05]  /*3c40*/  DFMA R14, R10, R2, R14 ;  /* 0x000000020a0e722b */ /* 0x000fca000000000e */
[----:B------:R-:W-:Y:S04]  /*3c50*/  STG.E.64 desc[UR20][R6.64+0x18], R16 ;  /* 0x0000181006007986 */ /* 0x000fe8000c101b14 */
[----:B------:R1:W-:Y:S04]  /*3c60*/  STG.E.64 desc[UR20][R8.64+0x18], R14 ;  /* 0x0000180e08007986 */ /* 0x0003e8000c101b14 */
[----:B------:R-:W0:Y:S04]  /*3c70*/  LDG.E.64 R18, desc[UR20][R6.64+0x20] ;  /* 0x0000201406127981 */ /* 0x000e28000c1e1b00 */
[----:B------:R-:W3:Y:S01]  /*3c80*/  LDG.E.64 R10, desc[UR20][R8.64+0x20] ;  /* 0x00002014080a7981 */ /* 0x000ee2000c1e1b00 */
[----:B0-----:R-:W-:-:S02]  /*3c90*/  DMUL R12, R18, R2 ;  /* 0x00000002120c7228 */ /* 0x001fc40000000000 */
[----:B------:R-:W-:-:S06]  /*3ca0*/  DMUL R18, R18, R4 ;  /* 0x0000000412127228 */ /* 0x000fcc0000000000 */
[C---:B---3--:R-:W-:Y:S02]  /*3cb0*/  DFMA R12, R10.reuse, R4, -R12 ;  /* 0x000000040a0c722b */ /* 0x048fe4000000080c */
[----:B------:R-:W-:-:S05]  /*3cc0*/  DFMA R18, R10, R2, R18 ;  /* 0x000000020a12722b */ /* 0x000fca0000000012 */
[----:B------:R0:W-:Y:S04]  /*3cd0*/  STG.E.64 desc[UR20][R6.64+0x20], R12 ;  /* 0x0000200c06007986 */ /* 0x0001e8000c101b14 */
[----:B------:R3:W-:Y:S04]  /*3ce0*/  STG.E.64 desc[UR20][R8.64+0x20], R18 ;  /* 0x0000201208007986 */ /* 0x0007e8000c101b14 */
[----:B--2---:R-:W1:Y:S04]  /*3cf0*/  LDG.E.64 R20, desc[UR20][R6.64+0x28] ;  /* 0x0000281406147981 */ /* 0x004e68000c1e1b00 */
[----:B------:R-:W2:Y:S01]  /*3d00*/  LDG.E.64 R10, desc[UR20][R8.64+0x28] ;  /* 0x00002814080a7981 */ /* 0x000ea2000c1e1b00 */
[----:B-1----:R-:W-:-:S02]  /*3d10*/  DMUL R14, R20, R2 ;  /* 0x00000002140e7228 */ /* 0x002fc40000000000 */
[----:B------:R-:W-:-:S06]  /*3d20*/  DMUL R20, R20, R4 ;  /* 0x0000000414147228 */ /* 0x000fcc0000000000 */
[C---:B--2---:R-:W-:Y:S02]  /*3d30*/  DFMA R14, R10.reuse, R4, -R14 ;  /* 0x000000040a0e722b */ /* 0x044fe4000000080e */
[----:B------:R-:W-:-:S05]  /*3d40*/  DFMA R20, R10, R2, R20 ;  /* 0x000000020a14722b */ /* 0x000fca0000000014 */
[----:B------:R1:W-:Y:S04]  /*3d50*/  STG.E.64 desc[UR20][R6.64+0x28], R14 ;  /* 0x0000280e06007986 */ /* 0x0003e8000c101b14 */
[----:B------:R2:W-:Y:S04]  /*3d60*/  STG.E.64 desc[UR20][R8.64+0x28], R20 ;  /* 0x0000281408007986 */ /* 0x0005e8000c101b14 */
[----:B------:R-:W0:Y:S04]  /*3d70*/  LDG.E.64 R16, desc[UR20][R6.64+0x30] ;  /* 0x0000301406107981 */ /* 0x000e28000c1e1b00 */
[----:B------:R-:W4:Y:S01]  /*3d80*/  LDG.E.64 R10, desc[UR20][R8.64+0x30] ;  /* 0x00003014080a7981 */ /* 0x000f22000c1e1b00 */
[----:B0-----:R-:W-:-:S02]  /*3d90*/  DMUL R12, R16, R2 ;  /* 0x00000002100c7228 */ /* 0x001fc40000000000 */
[----:B------:R-:W-:-:S06]  /*3da0*/  DMUL R16, R16, R4 ;  /* 0x0000000410107228 */ /* 0x000fcc0000000000 */
[C---:B----4-:R-:W-:Y:S02]  /*3db0*/  DFMA R12, R10.reuse, R4, -R12 ;  /* 0x000000040a0c722b */ /* 0x050fe4000000080c */
[----:B------:R-:W-:-:S05]  /*3dc0*/  DFMA R16, R10, R2, R16 ;  /* 0x000000020a10722b */ /* 0x000fca0000000010 */
[----:B------:R2:W-:Y:S04]  /*3dd0*/  STG.E.64 desc[UR20][R6.64+0x30], R12 ;  /* 0x0000300c06007986 */ /* 0x0005e8000c101b14 */
[----:B------:R2:W-:Y:S04]  /*3de0*/  STG.E.64 desc[UR20][R8.64+0x30], R16 ;  /* 0x0000301008007986 */ /* 0x0005e8000c101b14 */
[----:B---3--:R-:W1:Y:S04]  /*3df0*/  LDG.E.64 R18, desc[UR20][R6.64+0x38] ;  /* 0x0000381406127981 */ /* 0x008e68000c1e1b00 */
[----:B------:R-:W3:Y:S01]  /*3e00*/  LDG.E.64 R10, desc[UR20][R8.64+0x38] ;  /* 0x00003814080a7981 */ /* 0x000ee2000c1e1b00 */
[----:B------:R-:W-:Y:S01]  /*3e10*/  VIADD R0, R0, 0x8 ;  /* 0x0000000800007836 */ /* 0x000fe20000000000 */
[----:B-1----:R-:W-:-:S02]  /*3e20*/  DMUL R14, R18, R2 ;  /* 0x00000002120e7228 */ /* 0x002fc40000000000 */
[----:B------:R-:W-:-:S06]  /*3e30*/  DMUL R18, R18, R4 ;  /* 0x0000000412127228 */ /* 0x000fcc0000000000 */
[C---:B---3--:R-:W-:Y:S02]  /*3e40*/  DFMA R14, R10.reuse, R4, -R14 ;  /* 0x000000040a0e722b */ /* 0x048fe4000000080e */
[----:B------:R-:W-:Y:S01]  /*3e50*/  DFMA R18, R10, R2, R18 ;  /* 0x000000020a12722b */ /* 0x000fe20000000012 */
[----:B------:R-:W-:-:S04]  /*3e60*/  IADD3 R10, PT, PT, R0, UR8, RZ ;  /* 0x00000008000a7c10 */ /* 0x000fc8000fffe0ff */
[----:B------:R2:W-:Y:S04]  /*3e70*/  STG.E.64 desc[UR20][R6.64+0x38], R14 ;  /* 0x0000380e06007986 */ /* 0x0005e8000c101b14 */
[----:B------:R2:W-:Y:S01]  /*3e80*/  STG.E.64 desc[UR20][R8.64+0x38], R18 ;  /* 0x0000381208007986 */ /* 0x0005e2000c101b14 */
[----:B------:R-:W-:-:S13]  /*3e90*/  ISETP.NE.AND P0, PT, R10, UR5, PT ;  /* 0x000000050a007c0c */ /* 0x000fda000bf05270 */
[----:B--2---:R-:W-:Y:S05]  /*3ea0*/  @P0 BRA `(.L_x_32) ;  /* 0xfffffff800dc0947 */ /* 0x004fea000383ffff */
.L_x_31:
[----:B------:R-:W-:Y:S05]  /*3eb0*/  BRA.U !UP1, `(.L_x_30) ;  /* 0x00000005094c7547 */ /* 0x000fea000b800000 */
[----:B------:R-:W-:Y:S02]  /*3ec0*/  UISETP.GE.U32.AND UP0, UPT, UR9, 0x4, UPT ;  /* 0x000000040900788c */ /* 0x000fe4000bf06070 */
[----:B------:R-:W-:-:S04]  /*3ed0*/  ULOP3.LUT UR5, UR4, 0x3, URZ, 0xc0, !UPT ;  /* 0x0000000304057892 */ /* 0x000fc8000f8ec0ff */
[----:B------:R-:W-:-:S03]  /*3ee0*/  UISETP.NE.AND UP1, UPT, UR5, URZ, UPT ;  /* 0x000000ff0500728c */ /* 0x000fc6000bf25270 */
[----:B------:R-:W-:Y:S08]  /*3ef0*/  BRA.U !UP0, `(.L_x_33) ;  /* 0x0000000108987547 */ /* 0x000ff0000b800000 */
        /* <DEDUP_REMOVED lines=30> */
[----:B------:R-:W2:Y:S01]  /*40e0*/  LDG.E.64 R10, desc[UR20][R8.64+0x18] ;  /* 0x00001814080a7981 */ /* 0x000ea2000c1e1b00 */
[----:B------:R-:W-:Y:S01]  /*40f0*/  VIADD R0, R0, 0x4 ;  /* 0x0000000400007836 */ /* 0x000fe20000000000 */
[----:B-1----:R-:W-:-:S02]  /*4100*/  DMUL R16, R14, R2 ;  /* 0x000000020e107228 */ /* 0x002fc40000000000 */
[----:B------:R-:W-:-:S06]  /*4110*/  DMUL R14, R14, R4 ;  /* 0x000000040e0e7228 */ /* 0x000fcc0000000000 */
[C---:B--2---:R-:W-:Y:S02]  /*4120*/  DFMA R16, R10.reuse, R4, -R16 ;  /* 0x000000040a10722b */ /* 0x044fe40000000810 */
[----:B------:R-:W-:-:S05]  /*4130*/  DFMA R14, R10, R2, R14 ;  /* 0x000000020a0e722b */ /* 0x000fca000000000e */
[----:B------:R0:W-:Y:S04]  /*4140*/  STG.E.64 desc[UR20][R6.64+0x18], R16 ;  /* 0x0000181006007986 */ /* 0x0001e8000c101b14 */
[----:B------:R0:W-:Y:S02]  /*4150*/  STG.E.64 desc[UR20][R8.64+0x18], R14 ;  /* 0x0000180e08007986 */ /* 0x0001e4000c101b14 */
.L_x_33:
[----:B------:R-:W-:Y:S05]  /*4160*/  BRA.U !UP1, `(.L_x_30) ;  /* 0x0000000109a07547 */ /* 0x000fea000b800000 */
[----:B------:R-:W-:Y:S02]  /*4170*/  UISETP.NE.AND UP0, UPT, UR5, 0x1, UPT ;  /* 0x000000010500788c */ /* 0x000fe4000bf05270 */
[----:B------:R-:W-:-:S04]  /*4180*/  ULOP3.LUT UR4, UR4, 0x1, URZ, 0xc0, !UPT ;  /* 0x0000000104047892 */ /* 0x000fc8000f8ec0ff */
[----:B------:R-:W-:-:S03]  /*4190*/  UISETP.NE.U32.AND UP1, UPT, UR4, 0x1, UPT ;  /* 0x000000010400788c */ /* 0x000fc6000bf25070 */
[----:B------:R-:W-:Y:S08]  /*41a0*/  BRA.U !UP0, `(.L_x_34) ;  /* 0x0000000108587547 */ /* 0x000ff0000b800000 */
[----:B0-----:R-:W0:Y:S01]  /*41b0*/  LDC.64 R8, c[0x0][0x388] ;  /* 0x0000e200ff087b82 */ /* 0x001e220000000a00 */
[----:B------:R-:W-:-:S04]  /*41c0*/  VIADD R7, R0, UR15 ;  /* 0x0000000f00077c36 */ /* 0x000fc80008000000 */
[----:B0-----:R-:W-:Y:S01]  /*41d0*/  IMAD.WIDE R8, R7, 0x8, R8 ;  /* 0x0000000807087825 */ /* 0x001fe200078e0208 */
[----:B------:R-:W-:-:S04]  /*41e0*/  MOV R7, UR17 ;  /* 0x0000001100077c02 */ /* 0x000fc80008000f00 */
[----:B------:R-:W2:Y:S01]  /*41f0*/  LDG.E.64 R10, desc[UR20][R8.64] ;  /* 0x00000014080a7981 */ /* 0x000ea2000c1e1b00 */
[----:B------:R-:W-:-:S05]  /*4200*/  IMAD.WIDE.U32 R6, R7, 0x8, R8 ;  /* 0x0000000807067825 */ /* 0x000fca00078e0008 */
[----:B------:R-:W3:Y:S02]  /*4210*/  LDG.E.64 R12, desc[UR20][R6.64] ;  /* 0x00000014060c7981 */ /* 0x000ee4000c1e1b00 */
[C---:B---3--:R-:W-:Y:S02]  /*4220*/  DMUL R14, R12.reuse, R2 ;  /* 0x000000020c0e7228 */ /* 0x048fe40000000000 */
[----:B------:R-:W-:-:S06]  /*4230*/  DMUL R12, R12, R4 ;  /* 0x000000040c0c7228 */ /* 0x000fcc0000000000 */
[C---:B--2---:R-:W-:Y:S02]  /*4240*/  DFMA R14, R10.reuse, R4, -R14 ;  /* 0x000000040a0e722b */ /* 0x044fe4000000080e */
[----:B------:R-:W-:-:S05]  /*4250*/  DFMA R12, R10, R2, R12 ;  /* 0x000000020a0c722b */ /* 0x000fca000000000c */
[----:B------:R1:W-:Y:S04]  /*4260*/  STG.E.64 desc[UR20][R6.64], R14 ;  /* 0x0000000e06007986 */ /* 0x0003e8000c101b14 */
[----:B------:R1:W-:Y:S04]  /*4270*/  STG.E.64 desc[UR20][R8.64], R12 ;  /* 0x0000000c08007986 */ /* 0x0003e8000c101b14 */
[----:B------:R-:W2:Y:S04]  /*4280*/  LDG.E.64 R16, desc[UR20][R6.64+0x8] ;  /* 0x0000081406107981 */ /* 0x000ea8000c1e1b00 */
[----:B------:R-:W3:Y:S01]  /*4290*/  LDG.E.64 R10, desc[UR20][R8.64+0x8] ;  /* 0x00000814080a7981 */ /* 0x000ee2000c1e1b00 */
[----:B------:R-:W-:Y:S01]  /*42a0*/  VIADD R0, R0, 0x2 ;  /* 0x0000000200007836 */ /* 0x000fe20000000000 */
[----:B--2---:R-:W-:-:S02]  /*42b0*/  DMUL R18, R16, R2 ;  /* 0x0000000210127228 */ /* 0x004fc40000000000 */
[----:B------:R-:W-:-:S06]  /*42c0*/  DMUL R16, R16, R4 ;  /* 0x0000000410107228 */ /* 0x000fcc0000000000 */
[C---:B---3--:R-:W-:Y:S02]  /*42d0*/  DFMA R18, R10.reuse, R4, -R18 ;  /* 0x000000040a12722b */ /* 0x048fe40000000812 */
[----:B------:R-:W-:-:S05]  /*42e0*/  DFMA R16, R10, R2, R16 ;  /* 0x000000020a10722b */ /* 0x000fca0000000010 */
[----:B------:R1:W-:Y:S04]  /*42f0*/  STG.E.64 desc[UR20][R6.64+0x8], R18 ;  /* 0x0000081206007986 */ /* 0x0003e8000c101b14 */
[----:B------:R1:W-:Y:S02]  /*4300*/  STG.E.64 desc[UR20][R8.64+0x8], R16 ;  /* 0x0000081008007986 */ /* 0x0003e4000c101b14 */
.L_x_34:
[----:B------:R-:W-:Y:S05]  /*4310*/  BRA.U UP1, `(.L_x_30) ;  /* 0x0000000101347547 */ /* 0x000fea000b800000 */
[----:B01----:R-:W0:Y:S01]  /*4320*/  LDC.64 R6, c[0x0][0x388] ;  /* 0x0000e200ff067b82 */ /* 0x003e220000000a00 */
[----:B------:R-:W-:Y:S02]  /*4330*/  VIADD R9, R0, UR15 ;  /* 0x0000000f00097c36 */ /* 0x000fe40008000000 */
[----:B------:R-:W-:Y:S02]  /*4340*/  IMAD.U32 R11, RZ, RZ, UR17 ;  /* 0x00000011ff0b7e24 */ /* 0x000fe4000f8e00ff */
[----:B0-----:R-:W-:-:S05]  /*4350*/  IMAD.WIDE R6, R9, 0x8, R6 ;  /* 0x0000000809067825 */ /* 0x001fca00078e0206 */
        /* <DEDUP_REMOVED lines=8> */
[----:B------:R2:W-:Y:S02]  /*43e0*/  STG.E.64 desc[UR20][R6.64], R12 ;  /* 0x0000000c06007986 */ /* 0x0005e4000c101b14 */
.L_x_30:
[----:B------:R-:W-:-:S09]  /*43f0*/  UISETP.GE.AND UP0, UPT, UR7, 0x2, UPT ;  /* 0x000000020700788c */ /* 0x000fd2000bf06270 */
[----:B------:R-:W-:Y:S05]  /*4400*/  BRA.U !UP0, `(.L_x_35) ;  /* 0x0000000d08207547 */ /* 0x000fea000b800000 */
[----:B------:R-:W-:Y:S02]  /*4410*/  UIADD3 UR4, UPT, UPT, UR7, -0x2, URZ ;  /* 0xfffffffe07047890 */ /* 0x000fe4000fffe0ff */
[----:B------:R-:W-:-:S04]  /*4420*/  ULOP3.LUT UR5, UR6, 0x7, URZ, 0xc0, !UPT ;  /* 0x0000000706057892 */ /* 0x000fc8000f8ec0ff */
[----:B------:R-:W-:Y:S01]  /*4430*/  IMAD.U32 R0, RZ, RZ, UR4 ;  /* 0x00000004ff007e24 */ /* 0x000fe2000f8e00ff */
[----:B------:R-:W-:-:S04]  /*4440*/  UISETP.NE.AND UP0, UPT, UR5, URZ, UPT ;  /* 0x000000ff0500728c */ /* 0x000fc8000bf05270 */
[----:B------:R-:W-:Y:S02]  /*4450*/  ISETP.GE.U32.AND P0, PT, R0, 0x7, PT ;  /* 0x000000070000780c */ /* 0x000fe40003f06070 */
[----:B------:R-:W-:-:S11]  /*4460*/  MOV R0, RZ ;  /* 0x000000ff00007202 */ /* 0x000fd60000000f00 */
[----:B------:R-:W-:Y:S05]  /*4470*/  @!P0 BRA `(.L_x_36) ;  /* 0x0000000400848947 */ /* 0x000fea0003800000 */
[----:B------:R-:W3:Y:S01]  /*4480*/  LDC.64 R2, c[0x0][0x388] ;  /* 0x0000e200ff027b82 */ /* 0x000ee20000000a00 */
[----:B------:R-:W-:-:S06]  /*4490*/  ULOP3.LUT UR4, UR6, 0xfffffff8, URZ, 0xc0, !UPT ;  /* 0xfffffff806047892 */ /* 0x000fcc000f8ec0ff */
[----:B------:R-:W-:Y:S01]  /*44a0*/  IMAD.U32 R0, RZ, RZ, UR4 ;  /* 0x00000004ff007e24 */ /* 0x000fe2000f8e00ff */
[----:B------:R-:W4:Y:S01]  /*44b0*/  LDC.64 R4, c[0x0][0x388] ;  /* 0x0000e200ff047b82 */ /* 0x000f220000000a00 */
[----:B------:R-:W-:-:S05]  /*44c0*/  UMOV UR4, URZ ;  /* 0x000000ff00047c82 */ /* 0x000fca0008000000 */
.L_x_37:
[----:B012---:R-:W-:-:S04]  /*44d0*/  IMAD.U32 R6, RZ, RZ, UR17 ;  /* 0x00000011ff067e24 */ /* 0x007fc8000f8e00ff */
[----:B------:R-:W-:-:S04]  /*44e0*/  IMAD R6, R6, UR4, RZ ;  /* 0x0000000406067c24 */ /* 0x000fc8000f8e02ff */
[C---:B------:R-:W-:Y:S01]  /*44f0*/  VIADD R19, R6.reuse, UR7 ;  /* 0x0000000706137c36 */ /* 0x040fe20008000000 */
[----:B------:R-:W-:-:S03]  /*4500*/  IADD3 R7, P0, PT, R6, UR7, RZ ;  /* 0x0000000706077c10 */ /* 0x000fc6000ff1e0ff */
[----:B---3--:R-:W-:Y:S01]  /*4510*/  IMAD.WIDE.U32 R24, R19, 0x8, R2 ;  /* 0x0000000813187825 */ /* 0x008fe200078e0002 */
[----:B------:R-:W-:Y:S02]  /*4520*/  LEA.HI.X.SX32 R8, R6, RZ, 0x1, P0 ;  /* 0x000000ff06087211 */ /* 0x000fe400000f0eff */
[C---:B----4-:R-:W-:Y:S02]  /*4530*/  LEA R10, P0, R7.reuse, R4, 0x3 ;  /* 0x00000004070a7211 */ /* 0x050fe400078018ff */
[----:B------:R-:W2:Y:S02]  /*4540*/  LDG.E.64 R28, desc[UR20][R24.64] ;  /* 0x00000014181c7981 */ /* 0x000ea4000c1e1b00 */
[----:B------:R-:W-:-:S05]  /*4550*/  LEA.HI.X R11, R7, R5, R8, 0x3, P0 ;  /* 0x00000005070b7211 */ /* 0x000fca00000f1c08 */
[----:B------:R-:W3:Y:S01]  /*4560*/  LDG.E.64 R16, desc[UR20][R10.64+-0x8] ;  /* 0xfffff8140a107981 */ /* 0x000ee2000c1e1b00 */
[----:B------:R-:W-:Y:S01]  /*4570*/  VIADD R6, R6, UR17 ;  /* 0x0000001106067c36 */ /* 0x000fe20008000000 */
[----:B------:R-:W-:-:S04]  /*4580*/  IADD3 R19, PT, PT, R19, UR17, RZ ;  /* 0x0000001113137c10 */ /* 0x000fc8000fffe0ff */
[----:B------:R-:W-:-:S04]  /*4590*/  IADD3 R7, P0, PT, R6, UR7, RZ ;  /* 0x0000000706077c10 */ /* 0x000fc8000ff1e0ff */
[----:B------:R-:W-:Y:S02]  /*45a0*/  LEA.HI.X.SX32 R8, R6, RZ, 0x1, P0 ;  /* 0x000000ff06087211 */ /* 0x000fe400000f0eff */
[----:B------:R-:W-:Y:S01]  /*45b0*/  LEA R12, P0, R7, R4, 0x3 ;  /* 0x00000004070c7211 */ /* 0x000fe200078018ff */
[----:B------:R-:W-:-:S03]  /*45c0*/  IMAD.WIDE.U32 R14, R19, 0x8, R2 ;  /* 0x00000008130e7825 */ /* 0x000fc600078e0002 */
[----:B------:R-:W-:Y:S01]  /*45d0*/  LEA.HI.X R13, R7, R5, R8, 0x3, P0 ;  /* 0x00000005070d7211 */ /* 0x000fe200000f1c08 */
[----:B--2---:R0:W-:Y:S04]  /*45e0*/  STG.E.64 desc[UR20][R10.64+-0x8], R28 ;  /* 0xfffff81c0a007986 */ /* 0x0041e8000c101b14 */
[----:B---3--:R1:W-:Y:S04]  /*45f0*/  STG.E.64 desc[UR20][R24.64], R16 ;  /* 0x0000001018007986 */ /* 0x0083e8000c101b14 */
[----:B------:R-:W2:Y:S04]  /*4600*/  LDG.E.64 R22, desc[UR20][R14.64] ;  /* 0x000000140e167981 */ /* 0x000ea8000c1e1b00 */
[----:B------:R-:W3:Y:S01]  /*4610*/  LDG.E.64 R20, desc[UR20][R12.64+-0x8] ;  /* 0xfffff8140c147981 */ /* 0x000ee2000c1e1b00 */
[----:B------:R-:W-:-:S05]  /*4620*/  VIADD R18, R6, UR17 ;  /* 0x0000001106127c36 */ /* 0x000fca0008000000 */
[----:B------:R-:W-:Y:S01]  /*4630*/  IADD3 R7, P0, PT, R18, UR7, RZ ;  /* 0x0000000712077c10 */ /* 0x000fe2000ff1e0ff */
[----:B------:R-:W-:-:S03]  /*4640*/  VIADD R19, R19, UR17 ;  /* 0x0000001113137c36 */ /* 0x000fc60008000000 */
[----:B------:R-:W-:Y:S02]  /*4650*/  LEA.HI.X.SX32 R8, R18, RZ, 0x1, P0 ;  /* 0x000000ff12087211 */ /* 0x000fe400000f0eff */
[----:B------:R-:W-:-:S04]  /*4660*/  LEA R6, P0, R7, R4, 0x3 ;  /* 0x0000000407067211 */ /* 0x000fc800078018ff */
[----:B------:R-:W-:Y:S01]  /*4670*/  LEA.HI.X R7, R7, R5, R8, 0x3, P0 ;  /* 0x0000000507077211 */ /* 0x000fe200000f1c08 */
[----:B------:R-:W-:Y:S01]  /*4680*/  IMAD.WIDE.U32 R8, R19, 0x8, R2 ;  /* 0x0000000813087825 */ /* 0x000fe200078e0002 */
[----:B--2---:R2:W-:Y:S04]  /*4690*/  STG.E.64 desc[UR20][R12.64+-0x8], R22 ;  /* 0xfffff8160c007986 */ /* 0x0045e8000c101b14 */
[----:B---3--:R3:W-:Y:S04]  /*46a0*/  STG.E.64 desc[UR20][R14.64], R20 ;  /* 0x000000140e007986 */ /* 0x0087e8000c101b14 */
[----:B0-----:R-:W4:Y:S04]  /*46b0*/  LDG.E.64 R28, desc[UR20][R8.64] ;  /* 0x00000014081c7981 */ /* 0x001f28000c1e1b00 */
[----:B-1----:R-:W5:Y:S01]  /*46c0*/  LDG.E.64 R24, desc[UR20][R6.64+-0x8] ;  /* 0xfffff81406187981 */ /* 0x002f62000c1e1b00 */
[----:B------:R-:W-:-:S05]  /*46d0*/  VIADD R18, R18, UR17 ;  /* 0x0000001112127c36 */ /* 0x000fca0008000000 */
[----:B------:R-:W-:Y:S01]  /*46e0*/  IADD3 R11, P0, PT, R18, UR7, RZ ;  /* 0x00000007120b7c10 */ /* 0x000fe2000ff1e0ff */
[----:B------:R-:W-:-:S03]  /*46f0*/  VIADD R19, R19, UR17 ;  /* 0x0000001113137c36 */ /* 0x000fc60008000000 */
[----:B------:R-:W-:Y:S02]  /*4700*/  LEA.HI.X.SX32 R16, R18, RZ, 0x1, P0 ;  /* 0x000000ff12107211 */ /* 0x000fe400000f0eff */
[----:B------:R-:W-:-:S04]  /*4710*/  LEA R10, P0, R11, R4, 0x3 ;  /* 0x000000040b0a7211 */ /* 0x000fc800078018ff */
[----:B------:R-:W-:Y:S01]  /*4720*/  LEA.HI.X R11, R11, R5, R16, 0x3, P0 ;  /* 0x000000050b0b7211 */ /* 0x000fe200000f1c10 */
[----:B------:R-:W-:Y:S01]  /*4730*/  IMAD.WIDE.U32 R16, R19, 0x8, R2 ;  /* 0x0000000813107825 */ /* 0x000fe200078e0002 */
[----:B----4-:R0:W-:Y:S04]  /*4740*/  STG.E.64 desc[UR20][R6.64+-0x8], R28 ;  /* 0xfffff81c06007986 */ /* 0x0101e8000c101b14 */
[----:B-----5:R1:W-:Y:S04]  /*4750*/  STG.E.64 desc[UR20][R8.64], R24 ;  /* 0x0000001808007986 */ /* 0x0203e8000c101b14 */
[----:B--2---:R-:W2:Y:S04]  /*4760*/  LDG.E.64 R22, desc[UR20][R16.64] ;  /* 0x0000001410167981 */ /* 0x004ea8000c1e1b00 */
[----:B---3--:R-:W3:Y:S01]  /*4770*/  LDG.E.64 R20, desc[UR20][R10.64+-0x8] ;  /* 0xfffff8140a147981 */ /* 0x008ee2000c1e1b00 */
[----:B------:R-:W-:-:S04]  /*4780*/  IADD3 R18, PT, PT, R18, UR17, RZ ;  /* 0x0000001112127c10 */ /* 0x000fc8000fffe0ff */
        /* <DEDUP_REMOVED lines=17> */
[----:B----4-:R-:W-:Y:S04]  /*48a0*/  STG.E.64 desc[UR20][R12.64+-0x8], R28 ;  /* 0xfffff81c0c007986 */ /* 0x010fe8000c101b14 */
[----:B-----5:R0:W-:Y:S04]  /*48b0*/  STG.E.64 desc[UR20][R14.64], R24 ;  /* 0x000000180e007986 */ /* 0x0201e8000c101b14 */
[----:B--2---:R-:W2:Y:S04]  /*48c0*/  LDG.E.64 R22, desc[UR20][R8.64] ;  /* 0x0000001408167981 */ /* 0x004ea8000c1e1b00 */
[----:B---3--:R-:W3:Y:S01]  /*48d0*/  LDG.E.64 R20, desc[UR20][R6.64+-0x8] ;  /* 0xfffff81406147981 */ /* 0x008ee2000c1e1b00 */
[----:B------:R-:W-:-:S05]  /*48e0*/  VIADD R18, R18, UR17 ;  /* 0x0000001112127c36 */ /* 0x000fca0008000000 */
[C---:B------:R-:W-:Y:S02]  /*48f0*/  IADD3 R11, P0, PT, R18.reuse, UR7, RZ ;  /* 0x00000007120b7c10 */ /* 0x040fe4000ff1e0ff */
[----:B------:R-:W-:Y:S02]  /*4900*/  IADD3 R19, PT, PT, R19, UR17, RZ ;  /* 0x0000001113137c10 */ /* 0x000fe4000fffe0ff */
[----:B------:R-:W-:Y:S02]  /*4910*/  LEA.HI.X.SX32 R16, R18, RZ, 0x1, P0 ;  /* 0x000000ff12107211 */ /* 0x000fe400000f0eff */
[----:B------:R-:W-:-:S04]  /*4920*/  LEA R10, P0, R11, R4, 0x3 ;  /* 0x000000040b0a7211 */ /* 0x000fc800078018ff */
[----:B------:R-:W-:Y:S01]  /*4930*/  LEA.HI.X R11, R11, R5, R16, 0x3, P0 ;  /* 0x000000050b0b7211 */ /* 0x000fe200000f1c10 */
[----:B------:R-:W-:Y:S01]  /*4940*/  IMAD.WIDE.U32 R16, R19, 0x8, R2 ;  /* 0x0000000813107825 */ /* 0x000fe200078e0002 */
[----:B--2---:R-:W-:Y:S04]  /*4950*/  STG.E.64 desc[UR20][R6.64+-0x8], R22 ;  /* 0xfffff81606007986 */ /* 0x004fe8000c101b14 */
[----:B---3--:R1:W-:Y:S04]  /*4960*/  STG.E.64 desc[UR20][R8.64], R20 ;  /* 0x0000001408007986 */ /* 0x0083e8000c101b14 */
[----:B0-----:R-:W2:Y:S04]  /*4970*/  LDG.E.64 R14, desc[UR20][R16.64] ;  /* 0x00000014100e7981 */ /* 0x001ea8000c1e1b00 */
        /* <DEDUP_REMOVED lines=10> */
[----:B-1----:R-:W2:Y:S04]  /*4a20*/  LDG.E.64 R8, desc[UR20][R24.64] ;  /* 0x0000001418087981 */ /* 0x002ea8000c1e1b00 */
[----:B------:R-:W3:Y:S01]  /*4a30*/  LDG.E.64 R6, desc[UR20][R18.64+-0x8] ;  /* 0xfffff81412067981 */ /* 0x000ee2000c1e1b00 */
[----:B------:R-:W-:-:S06]  /*4a40*/  UIADD3 UR4, UPT, UPT, UR4, 0x8, URZ ;  /* 0x0000000804047890 */ /* 0x000fcc000fffe0ff */
[----:B------:R-:W-:Y:S01]  /*4a50*/  ISETP.NE.AND P0, PT, R0, UR4, PT ;  /* 0x0000000400007c0c */ /* 0x000fe2000bf05270 */
[----:B--2---:R0:W-:Y:S04]  /*4a60*/  STG.E.64 desc[UR20][R18.64+-0x8], R8 ;  /* 0xfffff80812007986 */ /* 0x0041e8000c101b14 */
[----:B---3--:R0:W-:Y:S08]  /*4a70*/  STG.E.64 desc[UR20][R24.64], R6 ;  /* 0x0000000618007986 */ /* 0x0081f0000c101b14 */
[----:B------:R-:W-:Y:S05]  /*4a80*/  @P0 BRA `(.L_x_37) ;  /* 0xfffffff800900947 */ /* 0x000fea000383ffff */
.L_x_36:
[----:B------:R-:W-:Y:S05]  /*4a90*/  BRA.U !UP0, `(.L_x_35) ;  /* 0x00000005087c7547 */ /* 0x000fea000b800000 */
[----:B------:R-:W-:Y:S02]  /*4aa0*/  UISETP.GE.U32.AND UP0, UPT, UR5, 0x4, UPT ;  /* 0x000000040500788c */ /* 0x000fe4000bf06070 */
[----:B------:R-:W-:-:S04]  /*4ab0*/  ULOP3.LUT UR8, UR6, 0x3, URZ, 0xc0, !UPT ;  /* 0x0000000306087892 */ /* 0x000fc8000f8ec0ff */
[----:B------:R-:W-:-:S03]  /*4ac0*/  UISETP.NE.AND UP1, UPT, UR8, URZ, UPT ;  /* 0x000000ff0800728c */ /* 0x000fc6000bf25270 */
[----:B------:R-:W-:Y:S08]  /*4ad0*/  BRA.U !UP0, `(.L_x_38) ;  /* 0x0000000108bc7547 */ /* 0x000ff0000b800000 */
[----:B------:R-:W3:Y:S01]  /*4ae0*/  LDC.64 R2, c[0x0][0x388] ;  /* 0x0000e200ff027b82 */ /* 0x000ee20000000a00 */
[----:B012---:R-:W-:-:S04]  /*4af0*/  IMAD R6, R0, UR17, RZ ;  /* 0x0000001100067c24 */ /* 0x007fc8000f8e02ff */
[C---:B------:R-:W-:Y:S01]  /*4b00*/  VIADD R23, R6.reuse, UR7 ;  /* 0x0000000706177c36 */ /* 0x040fe20008000000 */
[C---:B------:R-:W-:Y:S02]  /*4b10*/  IADD3 R7, P0, PT, R6.reuse, UR7, RZ ;  /* 0x0000000706077c10 */ /* 0x040fe4000ff1e0ff */
[----:B------:R-:W0:Y:S02]  /*4b20*/  LDC.64 R4, c[0x0][0x388] ;  /* 0x0000e200ff047b82 */ /* 0x000e240000000a00 */
[----:B------:R-:W-:Y:S02]  /*4b30*/  LEA.HI.X.SX32 R8, R6, RZ, 0x1, P0 ;  /* 0x000000ff06087211 */ /* 0x000fe400000f0eff */
[----:B---3--:R-:W-:-:S04]  /*4b40*/  LEA R14, P0, R7, R2, 0x3 ;  /* 0x00000002070e7211 */ /* 0x008fc800078018ff */
[----:B------:R-:W-:Y:S01]  /*4b50*/  LEA.HI.X R15, R7, R3, R8, 0x3, P0 ;  /* 0x00000003070f7211 */ /* 0x000fe200000f1c08 */
[----:B0-----:R-:W-:-:S04]  /*4b60*/  IMAD.WIDE.U32 R24, R23, 0x8, R4 ;  /* 0x0000000817187825 */ /* 0x001fc800078e0004 */
[----:B------:R-:W2:Y:S04]  /*4b70*/  LDG.E.64 R16, desc[UR20][R14.64+-0x8] ;  /* 0xfffff8140e107981 */ /* 0x000ea8000c1e1b00 */
[----:B------:R-:W3:Y:S01]  /*4b80*/  LDG.E.64 R28, desc[UR20][R24.64] ;  /* 0x00000014181c7981 */ /* 0x000ee2000c1e1b00 */
[----:B------:R-:W-:-:S05]  /*4b90*/  VIADD R10, R6, UR17 ;  /* 0x00000011060a7c36 */ /* 0x000fca0008000000 */
[C---:B------:R-:W-:Y:S02]  /*4ba0*/  IADD3 R7, P0, PT, R10.reuse, UR7, RZ ;  /* 0x000000070a077c10 */ /* 0x040fe4000ff1e0ff */
[----:B------:R-:W-:Y:S02]  /*4bb0*/  IADD3 R23, PT, PT, R23, UR17, RZ ;  /* 0x0000001117177c10 */ /* 0x000fe4000fffe0ff */
[----:B------:R-:W-:Y:S02]  /*4bc0*/  LEA.HI.X.SX32 R8, R10, RZ, 0x1, P0 ;  /* 0x000000ff0a087211 */ /* 0x000fe400000f0eff */
[----:B------:R-:W-:-:S04]  /*4bd0*/  LEA R6, P0, R7, R2, 0x3 ;  /* 0x0000000207067211 */ /* 0x000fc800078018ff */
[----:B------:R-:W-:Y:S01]  /*4be0*/  LEA.HI.X R7, R7, R3, R8, 0x3, P0 ;  /* 0x0000000307077211 */ /* 0x000fe200000f1c08 */
[----:B------:R-:W-:Y:S01]  /*4bf0*/  IMAD.WIDE.U32 R8, R23, 0x8, R4 ;  /* 0x0000000817087825 */ /* 0x000fe200078e0004 */
[----:B---3--:R-:W-:Y:S04]  /*4c00*/  STG.E.64 desc[UR20][R14.64+-0x8], R28 ;  /* 0xfffff81c0e007986 */ /* 0x008fe8000c101b14 */
[----:B--2---:R0:W-:Y:S04]  /*4c10*/  STG.E.64 desc[UR20][R24.64], R16 ;  /* 0x0000001018007986 */ /* 0x0041e8000c101b14 */
        /* <DEDUP_REMOVED lines=11> */
[----:B0-----:R-:W2:Y:S04]  /*4cd0*/  LDG.E.64 R16, desc[UR20][R12.64] ;  /* 0x000000140c107981 */ /* 0x001ea8000c1e1b00 */
[----:B------:R-:W4:Y:S01]  /*4ce0*/  LDG.E.64 R14, desc[UR20][R10.64+-0x8] ;  /* 0xfffff8140a0e7981 */ /* 0x000f22000c1e1b00 */
        /* <DEDUP_REMOVED lines=8> */
[----:B----4-:R3:W-:Y:S04]  /*4d70*/  STG.E.64 desc[UR20][R12.64], R14 ;  /* 0x0000000e0c007986 */ /* 0x0107e8000c101b14 */
[----:B-1----:R-:W2:Y:S04]  /*4d80*/  LDG.E.64 R6, desc[UR20][R22.64] ;  /* 0x0000001416067981 */ /* 0x002ea8000c1e1b00 */
[----:B------:R-:W4:Y:S01]  /*4d90*/  LDG.E.64 R4, desc[UR20][R2.64+-0x8] ;  /* 0xfffff81402047981 */ /* 0x000f22000c1e1b00 */
[----:B------:R-:W-:-:S03]  /*4da0*/  IADD3 R0, PT, PT, R0, 0x4, RZ ;  /* 0x0000000400007810 */ /* 0x000fc60007ffe0ff */
[----:B--2---:R3:W-:Y:S04]  /*4db0*/  STG.E.64 desc[UR20][R2.64+-0x8], R6 ;  /* 0xfffff80602007986 */ /* 0x0047e8000c101b14 */
[----:B----4-:R3:W-:Y:S02]  /*4dc0*/  STG.E.64 desc[UR20][R22.64], R4 ;  /* 0x0000000416007986 */ /* 0x0107e4000c101b14 */
.L_x_38:
[----:B------:R-:W-:Y:S05]  /*4dd0*/  BRA.U !UP1, `(.L_x_35) ;  /* 0x0000000109ac7547 */ /* 0x000fea000b800000 */
[----:B------:R-:W-:Y:S02]  /*4de0*/  UISETP.NE.AND UP0, UPT, UR8, 0x1, UPT ;  /* 0x000000010800788c */ /* 0x000fe4000bf05270 */
[----:B------:R-:W-:-:S04]  /*4df0*/  ULOP3.LUT UR4, UR6, 0x1, URZ, 0xc0, !UPT ;  /* 0x0000000106047892 */ /* 0x000fc8000f8ec0ff */
[----:B------:R-:W-:-:S03]  /*4e00*/  UISETP.NE.U32.AND UP1, UPT, UR4, 0x1, UPT ;  /* 0x000000010400788c */ /* 0x000fc6000bf25070 */
[----:B------:R-:W-:Y:S08]  /*4e10*/  BRA.U !UP0, `(.L_x_39) ;  /* 0x0000000108647547 */ /* 0x000ff0000b800000 */
[----:B01-3--:R-:W0:Y:S01]  /*4e20*/  LDC.64 R8, c[0x0][0x388] ;  /* 0x0000e200ff087b82 */ /* 0x00be220000000a00 */
[----:B--2---:R-:W-:-:S04]  /*4e30*/  IMAD R14, R0, UR17, RZ ;  /* 0x00000011000e7c24 */ /* 0x004fc8000f8e02ff */
[C---:B------:R-:W-:Y:S01]  /*4e40*/  VIADD R15, R14.reuse, UR7 ;  /* 0x000000070e0f7c36 */ /* 0x040fe20008000000 */
[C---:B------:R-:W-:Y:S02]  /*4e50*/  IADD3 R3, P0, PT, R14.reuse, UR7, RZ ;  /* 0x000000070e037c10 */ /* 0x040fe4000ff1e0ff */
[----:B------:R-:W1:Y:S02]  /*4e60*/  LDC.64 R6, c[0x0][0x388] ;  /* 0x0000e200ff067b82 */ /* 0x000e640000000a00 */
[----:B------:R-:W-:Y:S02]  /*4e70*/  LEA.HI.X.SX32 R10, R14, RZ, 0x1, P0 ;  /* 0x000000ff0e0a7211 */ /* 0x000fe400000f0eff */
[----:B0-----:R-:W-:-:S04]  /*4e80*/  LEA R2, P0, R3, R8, 0x3 ;  /* 0x0000000803027211 */ /* 0x001fc800078018ff */
[----:B------:R-:W-:Y:S01]  /*4e90*/  LEA.HI.X R3, R3, R9, R10, 0x3, P0 ;  /* 0x0000000903037211 */ /* 0x000fe200000f1c0a */
[----:B-1----:R-:W-:-:S04]  /*4ea0*/  IMAD.WIDE.U32 R4, R15, 0x8, R6 ;  /* 0x000000080f047825 */ /* 0x002fc800078e0006 */
        /* <DEDUP_REMOVED lines=9> */
[----:B---3--:R4:W-:Y:S04]  /*4f40*/  STG.E.64 desc[UR20][R2.64+-0x8], R12 ;  /* 0xfffff80c02007986 */ /* 0x0089e8000c101b14 */
[----:B--2---:R4:W-:Y:S04]  /*4f50*/  STG.E.64 desc[UR20][R4.64], R10 ;  /* 0x0000000a04007986 */ /* 0x0049e8000c101b14 */
[----:B------:R-:W2:Y:S04]  /*4f60*/  LDG.E.64 R14, desc[UR20][R16.64] ;  /* 0x00000014100e7981 */ /* 0x000ea8000c1e1b00 */
[----:B------:R-:W3:Y:S01]  /*4f70*/  LDG.E.64 R6, desc[UR20][R8.64+-0x8] ;  /* 0xfffff81408067981 */ /* 0x000ee2000c1e1b00 */
[----:B------:R-:W-:-:S03]  /*4f80*/  VIADD R0, R0, 0x2 ;  /* 0x0000000200007836 */ /* 0x000fc60000000000 */
[----:B--2---:R4:W-:Y:S04]  /*4f90*/  STG.E.64 desc[UR20][R8.64+-0x8], R14 ;  /* 0xfffff80e08007986 */ /* 0x0049e8000c101b14 */
[----:B---3--:R4:W-:Y:S02]  /*4fa0*/  STG.E.64 desc[UR20][R16.64], R6 ;  /* 0x0000000610007986 */ /* 0x0089e4000c101b14 */
.L_x_39:
[----:B------:R-:W-:Y:S05]  /*4fb0*/  BRA.U UP1, `(.L_x_35) ;  /* 0x0000000101347547 */ /* 0x000fea000b800000 */
[----:B01-34-:R-:W0:Y:S01]  /*4fc0*/  LDC.64 R8, c[0x0][0x388] ;  /* 0x0000e200ff087b82 */ /* 0x01be220000000a00 */
[----:B------:R-:W-:-:S05]  /*4fd0*/  IMAD R0, R0, UR17, RZ ;  /* 0x0000001100007c24 */ /* 0x000fca000f8e02ff */
[C---:B------:R-:W-:Y:S02]  /*4fe0*/  IADD3 R4, P0, PT, R0.reuse, UR7, RZ ;  /* 0x0000000700047c10 */ /* 0x040fe4000ff1e0ff */
[----:B--2---:R-:W1:Y:S01]  /*4ff0*/  LDC.64 R6, c[0x0][0x388] ;  /* 0x0000e200ff067b82 */ /* 0x004e620000000a00 */
[C---:B------:R-:W-:Y:S02]  /*5000*/  IADD3 R3, PT, PT, R0.reuse, UR7, RZ ;  /* 0x0000000700037c10 */ /* 0x040fe4000fffe0ff */
[----:B------:R-:W-:Y:S02]  /*5010*/  LEA.HI.X.SX32 R0, R0, RZ, 0x1, P0 ;  /* 0x000000ff00007211 */ /* 0x000fe400000f0eff */
[----:B0-----:R-:W-:Y:S01]  /*5020*/  LEA R2, P0, R4, R8, 0x3 ;  /* 0x0000000804027211 */ /* 0x001fe200078018ff */
[----:B-1----:R-:W-:-:S03]  /*5030*/  IMAD.WIDE.U32 R6, R3, 0x8, R6 ;  /* 0x0000000803067825 */ /* 0x002fc600078e0006 */
[----:B------:R-:W-:Y:S02]  /*5040*/  LEA.HI.X R3, R4, R9, R0, 0x3, P0 ;  /* 0x0000000904037211 */ /* 0x000fe400000f1c00 */
[----:B------:R-:W2:Y:S04]  /*5050*/  LDG.E.64 R8, desc[UR20][R6.64] ;  /* 0x0000001406087981 */ /* 0x000ea8000c1e1b00 */
[----:B------:R-:W3:Y:S04]  /*5060*/  LDG.E.64 R4, desc[UR20][R2.64+-0x8] ;  /* 0xfffff81402047981 */ /* 0x000ee8000c1e1b00 */
[----:B--2---:R0:W-:Y:S04]  /*5070*/  STG.E.64 desc[UR20][R2.64+-0x8], R8 ;  /* 0xfffff80802007986 */ /* 0x0041e8000c101b14 */
[----:B---3--:R0:W-:Y:S02]  /*5080*/  STG.E.64 desc[UR20][R6.64], R4 ;  /* 0x0000000406007986 */ /* 0x0081e4000c101b14 */
.L_x_35:
[----:B------:R-:W5:Y:S01]  /*5090*/  LDCU UR4, c[0x0][0x380] ;  /* 0x00007000ff0477ac */ /* 0x000f620008000800 */
[----:B------:R-:W-:Y:S01]  /*50a0*/  IMAD.MOV.U32 R0, RZ, RZ, RZ ;  /* 0x000000ffff007224 */ /* 0x000fe200078e00ff */
[----:B-----5:R-:W-:-:S04]  /*50b0*/  UIADD3 UR5, UPT, UPT, UR4, -0x1, URZ ;  /* 0xffffffff04057890 */ /* 0x020fc8000fffe0ff */
[----:B------:R-:W-:-:S09]  /*50c0*/  UISETP.GE.U32.AND UP0, UPT, UR5, 0x7, UPT ;  /* 0x000000070500788c */ /* 0x000fd2000bf06070 */
[----:B------:R-:W-:Y:S05]  /*50d0*/  BRA.U !UP0, `(.L_x_40) ;  /* 0x0000000508647547 */ /* 0x000fea000b800000 */
[----:B0--34-:R-:W0:Y:S01]  /*50e0*/  LDC.64 R2, c[0x0][0x390] ;  /* 0x0000e400ff027b82 */ /* 0x019e220000000a00 */
[----:B------:R-:W-:-:S07]  /*50f0*/  IMAD.MOV.U32 R0, RZ, RZ, RZ ;  /* 0x000000ffff007224 */ /* 0x000fce00078e00ff */
[----:B------:R-:W3:Y:S02]  /*5100*/  LDC.64 R4, c[0x0][0x390] ;  /* 0x0000e400ff047b82 */ /* 0x000ee40000000a00 */
.L_x_41:
[----:B-12-4-:R-:W-:-:S04]  /*5110*/  IMAD R6, R0, UR17, RZ ;  /* 0x0000001100067c24 */ /* 0x016fc8000f8e02ff */
[C---:B------:R-:W-:Y:S01]  /*5120*/  VIADD R21, R6.reuse, UR7 ;  /* 0x0000000706157c36 */ /* 0x040fe20008000000 */
[----:B------:R-:W-:-:S03]  /*5130*/  IADD3 R7, P0, PT, R6, UR7, RZ ;  /* 0x0000000706077c10 */ /* 0x000fc6000ff1e0ff */
[----:B0-----:R-:W-:Y:S01]  /*5140*/  IMAD.WIDE R20, R21, 0x8, R2 ;  /* 0x0000000815147825 */ /* 0x001fe200078e0202 */
[----:B------:R-:W-:Y:S02]  /*5150*/  LEA.HI.X.SX32 R8, R6, UR16, 0x1, P0 ;  /* 0x0000001006087c11 */ /* 0x000fe400080f0eff */
[C---:B---3--:R-:W-:Y:S02]  /*5160*/  LEA R16, P0, R7.reuse, R4, 0x3 ;  /* 0x0000000407107211 */ /* 0x048fe400078018ff */
[----:B------:R-:W2:Y:S02]  /*5170*/  LDG.E.64 R28, desc[UR20][R20.64] ;  /* 0x00000014141c7981 */ /* 0x000ea4000c1e1b00 */
[----:B------:R-:W-:-:S05]  /*5180*/  LEA.HI.X R17, R7, R5, R8, 0x3, P0 ;  /* 0x0000000507117211 */ /* 0x000fca00000f1c08 */
[----:B------:R-:W3:Y:S01]  /*5190*/  LDG.E.64 R18, desc[UR20][R16.64+-0x8] ;  /* 0xfffff81410127981 */ /* 0x000ee2000c1e1b00 */
[----:B------:R-:W-:-:S04]  /*51a0*/  IADD3 R7, PT, PT, R6, UR17, RZ ;  /* 0x0000001106077c10 */ /* 0x000fc8000fffe0ff */
[----:B------:R-:W-:Y:S01]  /*51b0*/  IADD3 R8, P0, PT, R7, UR7, RZ ;  /* 0x0000000707087c10 */ /* 0x000fe2000ff1e0ff */
[----:B------:R-:W-:-:S03]  /*51c0*/  IMAD.U32 R6, RZ, RZ, UR17 ;  /* 0x00000011ff067e24 */ /* 0x000fc6000f8e00ff */
[----:B------:R-:W-:Y:S02]  /*51d0*/  LEA.HI.X.SX32 R9, R7, UR16, 0x1, P0 ;  /* 0x0000001007097c11 */ /* 0x000fe400080f0eff */
        /* <DEDUP_REMOVED lines=8> */
[----:B------:R-:W-:-:S04]  /*5260*/  IADD3 R9, P0, PT, R7, UR7, RZ ;  /* 0x0000000707097c10 */ /* 0x000fc8000ff1e0ff */
[----:B------:R-:W-:Y:S02]  /*5270*/  LEA.HI.X.SX32 R10, R7, UR16, 0x1, P0 ;  /* 0x00000010070a7c11 */ /* 0x000fe400080f0eff */
        /* <DEDUP_REMOVED lines=8> */
[----:B------:R-:W-:-:S04]  /*5300*/  IADD3 R17, P0, PT, R7, UR7, RZ ;  /* 0x0000000707117c10 */ /* 0x000fc8000ff1e0ff */
[----:B------:R-:W-:Y:S02]  /*5310*/  LEA.HI.X.SX32 R18, R7, UR16, 0x1, P0 ;  /* 0x0000001007127c11 */ /* 0x000fe400080f0eff */
        /* <DEDUP_REMOVED lines=35> */
[----:B0-----:R-:W2:Y:S04]  /*5550*/  LDG.E.64 R14, desc[UR20][R16.64] ;  /* 0x00000014100e7981 */ /* 0x001ea8000c1e1b00 */
[----:B------:R-:W3:Y:S01]  /*5560*/  LDG.E.64 R12, desc[UR20][R18.64+-0x8] ;  /* 0xfffff814120c7981 */ /* 0x000ee2000c1e1b00 */
[----:B------:R-:W-:-:S05]  /*5570*/  VIADD R7, R7, UR17 ;  /* 0x0000001107077c36 */ /* 0x000fca0008000000 */
[----:B------:R-:W-:-:S04]  /*5580*/  IADD3 R21, P0, PT, R7, UR7, RZ ;  /* 0x0000000707157c10 */ /* 0x000fc8000ff1e0ff */
[----:B------:R-:W-:Y:S02]  /*5590*/  LEA.HI.X.SX32 R26, R7, UR16, 0x1, P0 ;  /* 0x00000010071a7c11 */ /* 0x000fe400080f0eff */
[----:B------:R-:W-:Y:S01]  /*55a0*/  LEA R20, P0, R21, R4, 0x3 ;  /* 0x0000000415147211 */ /* 0x000fe200078018ff */
[----:B------:R-:W-:-:S03]  /*55b0*/  IMAD.WIDE.U32 R28, R6, 0x8, R16 ;  /* 0x00000008061c7825 */ /* 0x000fc600078e0010 */
[----:B------:R-:W-:Y:S01]  /*55c0*/  LEA.HI.X R21, R21, R5, R26, 0x3, P0 ;  /* 0x0000000515157211 */ /* 0x000fe200000f1c1a */
[----:B--2---:R4:W-:Y:S04]  /*55d0*/  STG.E.64 desc[UR20][R18.64+-0x8], R14 ;  /* 0xfffff80e12007986 */ /* 0x0049e8000c101b14 */
[----:B---3--:R4:W-:Y:S04]  /*55e0*/  STG.E.64 desc[UR20][R16.64], R12 ;  /* 0x0000000c10007986 */ /* 0x0089e8000c101b14 */
[----:B-1----:R-:W2:Y:S04]  /*55f0*/  LDG.E.64 R8, desc[UR20][R28.64] ;  /* 0x000000141c087981 */ /* 0x002ea8000c1e1b00 */
[----:B------:R-:W3:Y:S01]  /*5600*/  LDG.E.64 R6, desc[UR20][R20.64+-0x8] ;  /* 0xfffff81414067981 */ /* 0x000ee2000c1e1b00 */
[----:B------:R-:W-:-:S04]  /*5610*/  IADD3 R0, PT, PT, R0, 0x8, RZ ;  /* 0x0000000800007810 */ /* 0x000fc80007ffe0ff */
[----:B------:R-:W-:Y:S01]  /*5620*/  ISETP.NE.AND P0, PT, R0, R27, PT ;  /* 0x0000001b0000720c */ /* 0x000fe20003f05270 */
[----:B--2---:R4:W-:Y:S04]  /*5630*/  STG.E.64 desc[UR20][R20.64+-0x8], R8 ;  /* 0xfffff80814007986 */ /* 0x0049e8000c101b14 */
[----:B---3--:R4:W-:Y:S08]  /*5640*/  STG.E.64 desc[UR20][R28.64], R6 ;  /* 0x000000061c007986 */ /* 0x0089f0000c101b14 */
[----:B------:R-:W-:Y:S05]  /*5650*/  @P0 BRA `(.L_x_41) ;  /* 0xfffffff800ac0947 */ /* 0x000fea000383ffff */
[----:B------:R-:W-:-:S07]  /*5660*/  IMAD.MOV.U32 R0, RZ, RZ, R27 ;  /* 0x000000ffff007224 */ /* 0x000fce00078e001b */
.L_x_40:
        /* <DEDUP_REMOVED lines=8> */
[----:B0--34-:R-:W0:Y:S01]  /*56f0*/  LDC.64 R2, c[0x0][0x390] ;  /* 0x0000e400ff027b82 */ /* 0x019e220000000a00 */
[----:B------:R-:W-:-:S04]  /*5700*/  IMAD R4, R0, UR17, RZ ;  /* 0x0000001100047c24 */ /* 0x000fc8000f8e02ff */
[C---:B------:R-:W-:Y:S01]  /*5710*/  VIADD R5, R4.reuse, UR7 ;  /* 0x0000000704057c36 */ /* 0x040fe20008000000 */
[C---:B-12---:R-:W-:Y:S02]  /*5720*/  IADD3 R6, P0, PT, R4.reuse, UR7, RZ ;  /* 0x0000000704067c10 */ /* 0x046fe4000ff1e0ff */
[----:B------:R-:W1:Y:S02]  /*5730*/  LDC.64 R16, c[0x0][0x390] ;  /* 0x0000e400ff107b82 */ /* 0x000e640000000a00 */
[----:B------:R-:W-:Y:S02]  /*5740*/  LEA.HI.X.SX32 R7, R4, UR16, 0x1, P0 ;  /* 0x0000001004077c11 */ /* 0x000fe400080f0eff */
[----:B0-----:R-:W-:-:S04]  /*5750*/  LEA R14, P0, R6, R2, 0x3 ;  /* 0x00000002060e7211 */ /* 0x001fc800078018ff */
[----:B------:R-:W-:Y:S01]  /*5760*/  LEA.HI.X R15, R6, R3, R7, 0x3, P0 ;  /* 0x00000003060f7211 */ /* 0x000fe200000f1c07 */
[----:B-1----:R-:W-:-:S04]  /*5770*/  IMAD.WIDE R16, R5, 0x8, R16 ;  /* 0x0000000805107825 */ /* 0x002fc800078e0210 */
[----:B------:R-:W2:Y:S04]  /*5780*/  LDG.E.64 R18, desc[UR20][R14.64+-0x8] ;  /* 0xfffff8140e127981 */ /* 0x000ea8000c1e1b00 */
[----:B------:R-:W3:Y:S01]  /*5790*/  LDG.E.64 R20, desc[UR20][R16.64] ;  /* 0x0000001410147981 */ /* 0x000ee2000c1e1b00 */
[----:B------:R-:W-:-:S05]  /*57a0*/  VIADD R5, R4, UR17 ;  /* 0x0000001104057c36 */ /* 0x000fca0008000000 */
[C---:B------:R-:W-:Y:S02]  /*57b0*/  IADD3 R7, P0, PT, R5.reuse, UR7, RZ ;  /* 0x0000000705077c10 */ /* 0x040fe4000ff1e0ff */
[----:B------:R-:W-:Y:S02]  /*57c0*/  MOV R4, UR17 ;  /* 0x0000001100047c02 */ /* 0x000fe40008000f00 */
[----:B------:R-:W-:Y:S02]  /*57d0*/  LEA.HI.X.SX32 R8, R5, UR16, 0x1, P0 ;  /* 0x0000001005087c11 */ /* 0x000fe400080f0eff */
        /* <DEDUP_REMOVED lines=15> */
[----:B0-----:R-:W3:Y:S04]  /*58d0*/  LDG.E.64 R16, desc[UR20][R12.64] ;  /* 0x000000140c107981 */ /* 0x001ee8000c1e1b00 */
[----:B------:R-:W4:Y:S01]  /*58e0*/  LDG.E.64 R14, desc[UR20][R10.64+-0x8] ;  /* 0xfffff8140a0e7981 */ /* 0x000f22000c1e1b00 */
[----:B------:R-:W-:-:S05]  /*58f0*/  VIADD R5, R5, UR17 ;  /* 0x0000001105057c36 */ /* 0x000fca0008000000 */
[----:B------:R-:W-:-:S04]  /*5900*/  IADD3 R18, P0, PT, R5, UR7, RZ ;  /* 0x0000000705127c10 */ /* 0x000fc8000ff1e0ff */
[----:B------:R-:W-:Y:S02]  /*5910*/  LEA.HI.X.SX32 R5, R5, UR16, 0x1, P0 ;  /* 0x0000001005057c11 */ /* 0x000fe400080f0eff */
[----:B------:R-:W-:-:S04]  /*5920*/  LEA R2, P0, R18, R2, 0x3 ;  /* 0x0000000212027211 */ /* 0x000fc800078018ff */
[----:B------:R-:W-:Y:S01]  /*5930*/  LEA.HI.X R3, R18, R3, R5, 0x3, P0 ;  /* 0x0000000312037211 */ /* 0x000fe200000f1c05 */
[----:B------:R-:W-:Y:S01]  /*5940*/  IMAD.WIDE.U32 R18, R4, 0x8, R12 ;  /* 0x0000000804127825 */ /* 0x000fe200078e000c */
[----:B---3--:R2:W-:Y:S04]  /*5950*/  STG.E.64 desc[UR20][R10.64+-0x8], R16 ;  /* 0xfffff8100a007986 */ /* 0x0085e8000c101b14 */
[----:B----4-:R2:W-:Y:S04]  /*5960*/  STG.E.64 desc[UR20][R12.64], R14 ;  /* 0x0000000e0c007986 */ /* 0x0105e8000c101b14 */
[----:B-1----:R-:W3:Y:S04]  /*5970*/  LDG.E.64 R6, desc[UR20][R18.64] ;  /* 0x0000001412067981 */ /* 0x002ee8000c1e1b00 */
[----:B------:R-:W4:Y:S01]  /*5980*/  LDG.E.64 R4, desc[UR20][R2.64+-0x8] ;  /* 0xfffff81402047981 */ /* 0x000f22000c1e1b00 */
[----:B------:R-:W-:-:S03]  /*5990*/  VIADD R0, R0, 0x4 ;  /* 0x0000000400007836 */ /* 0x000fc60000000000 */
[----:B---3--:R2:W-:Y:S04]  /*59a0*/  STG.E.64 desc[UR20][R2.64+-0x8], R6 ;  /* 0xfffff80602007986 */ /* 0x0085e8000c101b14 */
[----:B----4-:R2:W-:Y:S02]  /*59b0*/  STG.E.64 desc[UR20][R18.64], R4 ;  /* 0x0000000412007986 */ /* 0x0105e4000c101b14 */
.L_x_43:
[----:B------:R-:W-:Y:S05]  /*59c0*/  BRA.U !UP1, `(.L_x_42) ;  /* 0x0000000109b07547 */ /* 0x000fea000b800000 */
[----:B------:R-:W-:Y:S02]  /*59d0*/  UIADD3 UR6, UPT, UPT, UR6, -0x1, URZ ;  /* 0xffffffff06067890 */ /* 0x000fe4000fffe0ff */
[----:B------:R-:W-:Y:S02]  /*59e0*/  ULOP3.LUT UR4, UR4, 0x1, URZ, 0xc0, !UPT ;  /* 0x0000000104047892 */ /* 0x000fe4000f8ec0ff */
[----:B------:R-:W-:Y:S02]  /*59f0*/  UISETP.NE.AND UP0, UPT, UR6, URZ, UPT ;  /* 0x000000ff0600728c */ /* 0x000fe4000bf05270 */
[----:B------:R-:W-:-:S07]  /*5a00*/  UISETP.NE.AND UP1, UPT, UR4, URZ, UPT ;  /* 0x000000ff0400728c */ /* 0x000fce000bf25270 */
[----:B------:R-:W-:Y:S05]  /*5a10*/  BRA.U !UP0, `(.L_x_44) ;  /* 0x0000000108647547 */ /* 0x000fea000b800000 */
[----:B0-234-:R-:W0:Y:S01]  /*5a20*/  LDC.64 R4, c[0x0][0x390] ;  /* 0x0000e400ff047b82 */ /* 0x01de220000000a00 */
[----:B-1----:R-:W-:-:S05]  /*5a30*/  IMAD R12, R0, UR17, RZ ;  /* 0x00000011000c7c24 */ /* 0x002fca000f8e02ff */
[C---:B------:R-:W-:Y:S02]  /*5a40*/  IADD3 R3, P0, PT, R12.reuse, UR7, RZ ;  /* 0x000000070c037c10 */ /* 0x040fe4000ff1e0ff */
[----:B------:R-:W1:Y:S01]  /*5a50*/  LDC.64 R6, c[0x0][0x390] ;  /* 0x0000e400ff067b82 */ /* 0x000e620000000a00 */
[C---:B------:R-:W-:Y:S02]  /*5a60*/  IADD3 R9, PT, PT, R12.reuse, UR7, RZ ;  /* 0x000000070c097c10 */ /* 0x040fe4000fffe0ff */
[----:B------:R-:W-:Y:S02]  /*5a70*/  LEA.HI.X.SX32 R8, R12, UR16, 0x1, P0 ;  /* 0x000000100c087c11 */ /* 0x000fe400080f0eff */
[----:B0-----:R-:W-:-:S04]  /*5a80*/  LEA R2, P0, R3, R4, 0x3 ;  /* 0x0000000403027211 */ /* 0x001fc800078018ff */
[----:B------:R-:W-:Y:S01]  /*5a90*/  LEA.HI.X R3, R3, R5, R8, 0x3, P0 ;  /* 0x0000000503037211 */ /* 0x000fe200000f1c08 */
[----:B-1----:R-:W-:-:S04]  /*5aa0*/  IMAD.WIDE R6, R9, 0x8, R6 ;  /* 0x0000000809067825 */ /* 0x002fc800078e0206 */
[----:B------:R-:W2:Y:S04]  /*5ab0*/  LDG.E.64 R8, desc[UR20][R2.64+-0x8] ;  /* 0xfffff81402087981 */ /* 0x000ea8000c1e1b00 */
[----:B------:R-:W3:Y:S01]  /*5ac0*/  LDG.E.64 R10, desc[UR20][R6.64] ;  /* 0x00000014060a7981 */ /* 0x000ee2000c1e1b00 */
[----:B------:R-:W-:-:S05]  /*5ad0*/  VIADD R12, R12, UR17 ;  /* 0x000000110c0c7c36 */ /* 0x000fca0008000000 */
[----:B------:R-:W-:Y:S01]  /*5ae0*/  IADD3 R13, P0, PT, R12, UR7, RZ ;  /* 0x000000070c0d7c10 */ /* 0x000fe2000ff1e0ff */
[----:B------:R-:W-:-:S03]  /*5af0*/  IMAD.U32 R17, RZ, RZ, UR17 ;  /* 0x00000011ff117e24 */ /* 0x000fc6000f8e00ff */
[----:B------:R-:W-:Y:S02]  /*5b00*/  LEA.HI.X.SX32 R12, R12, UR16, 0x1, P0 ;  /* 0x000000100c0c7c11 */ /* 0x000fe400080f0eff */
[----:B------:R-:W-:Y:S01]  /*5b10*/  LEA R14, P0, R13, R4, 0x3 ;  /* 0x000000040d0e7211 */ /* 0x000fe200078018ff */
[----:B------:R-:W-:-:S03]  /*5b20*/  IMAD.WIDE.U32 R16, R17, 0x8, R6 ;  /* 0x0000000811107825 */ /* 0x000fc600078e0006 */
[----:B------:R-:W-:Y:S01]  /*5b30*/  LEA.HI.X R15, R13, R5, R12, 0x3, P0 ;  /* 0x000000050d0f7211 */ /* 0x000fe200000f1c0c */
[----:B---3--:R0:W-:Y:S04]  /*5b40*/  STG.E.64 desc[UR20][R2.64+-0x8], R10 ;  /* 0xfffff80a02007986 */ /* 0x0081e8000c101b14 */
[----:B--2---:R0:W-:Y:S04]  /*5b50*/  STG.E.64 desc[UR20][R6.64], R8 ;  /* 0x0000000806007986 */ /* 0x0041e8000c101b14 */
[----:B------:R-:W2:Y:S04]  /*5b60*/  LDG.E.64 R12, desc[UR20][R16.64] ;  /* 0x00000014100c7981 */ /* 0x000ea8000c1e1b00 */
[----:B------:R-:W3:Y:S01]  /*5b70*/  LDG.E.64 R4, desc[UR20][R14.64+-0x8] ;  /* 0xfffff8140e047981 */ /* 0x000ee2000c1e1b00 */
[----:B------:R-:W-:-:S03]  /*5b80*/  VIADD R0, R0, 0x2 ;  /* 0x0000000200007836 */ /* 0x000fc60000000000 */
[----:B--2---:R0:W-:Y:S04]  /*5b90*/  STG.E.64 desc[UR20][R14.64+-0x8], R12 ;  /* 0xfffff80c0e007986 */ /* 0x0041e8000c101b14 */
[----:B---3--:R0:W-:Y:S02]  /*5ba0*/  STG.E.64 desc[UR20][R16.64], R4 ;  /* 0x0000000410007986 */ /* 0x0081e4000c101b14 */
.L_x_44:
[----:B------:R-:W-:Y:S05]  /*5bb0*/  BRA.U !UP1, `(.L_x_42) ;  /* 0x0000000109347547 */ /* 0x000fea000b800000 */
[----:B01234-:R-:W0:Y:S01]  /*5bc0*/  LDC.64 R8, c[0x0][0x390] ;  /* 0x0000e400ff087b82 */ /* 0x01fe220000000a00 */
[----:B------:R-:W-:-:S05]  /*5bd0*/  IMAD R0, R0, UR17, RZ ;  /* 0x0000001100007c24 */ /* 0x000fca000f8e02ff */
[C---:B------:R-:W-:Y:S02]  /*5be0*/  IADD3 R4, P0, PT, R0.reuse, UR7, RZ ;  /* 0x0000000700047c10 */ /* 0x040fe4000ff1e0ff */
[----:B------:R-:W1:Y:S01]  /*5bf0*/  LDC.64 R6, c[0x0][0x390] ;  /* 0x0000e400ff067b82 */ /* 0x000e620000000a00 */
[C---:B------:R-:W-:Y:S02]  /*5c00*/  IADD3 R3, PT, PT, R0.reuse, UR7, RZ ;  /* 0x0000000700037c10 */ /* 0x040fe4000fffe0ff */
[----:B------:R-:W-:Y:S02]  /*5c10*/  LEA.HI.X.SX32 R0, R0, UR16, 0x1, P0 ;  /* 0x0000001000007c11 */ /* 0x000fe400080f0eff */
[----:B0-----:R-:W-:Y:S01]  /*5c20*/  LEA R2, P0, R4, R8, 0x3 ;  /* 0x0000000804027211 */ /* 0x001fe200078018ff */
[----:B-1----:R-:W-:-:S03]  /*5c30*/  IMAD.WIDE R6, R3, 0x8, R6 ;  /* 0x0000000803067825 */ /* 0x002fc600078e0206 */
[----:B------:R-:W-:Y:S02]  /*5c40*/  LEA.HI.X R3, R4, R9, R0, 0x3, P0 ;  /* 0x0000000904037211 */ /* 0x000fe400000f1c00 */
[----:B------:R-:W2:Y:S04]  /*5c50*/  LDG.E.64 R8, desc[UR20][R6.64] ;  /* 0x0000001406087981 */ /* 0x000ea8000c1e1b00 */
[----:B------:R-:W3:Y:S04]  /*5c60*/  LDG.E.64 R4, desc[UR20][R2.64+-0x8] ;  /* 0xfffff81402047981 */ /* 0x000ee8000c1e1b00 */
[----:B--2---:R0:W-:Y:S04]  /*5c70*/  STG.E.64 desc[UR20][R2.64+-0x8], R8 ;  /* 0xfffff80802007986 */ /* 0x0041e8000c101b14 */
[----:B---3--:R0:W-:Y:S02]  /*5c80*/  STG.E.64 desc[UR20][R6.64], R4 ;  /* 0x0000000406007986 */ /* 0x0081e4000c101b14 */
.L_x_42:
[----:B------:R-:W-:Y:S02]  /*5c90*/  UISETP.GT.AND UP0, UPT, UR7, 0x1, UPT ;  /* 0x000000010700788c */ /* 0x000fe4000bf04270 */
[----:B------:R-:W-:-:S09]  /*5ca0*/  UIADD3 UR8, UPT, UPT, UR7, -0x1, URZ ;  /* 0xffffffff07087890 */ /* 0x000fd2000fffe0ff */
[----:B------:R-:W-:-:S12]  /*5cb0*/  @!UP0 UIADD3 UR8, UPT, UPT, UR7, URZ, URZ ;  /* 0x000000ff07088290 */ /* 0x000fd8000fffe0ff */
.L_x_26:
[----:B------:R-:W-:-:S05]  /*5cc0*/  IMAD.U32 R0, RZ, RZ, UR17 ;  /* 0x00000011ff007e24 */ /* 0x000fca000f8e00ff */
[----:B------:R-:W-:-:S13]  /*5cd0*/  ISETP.LE.AND P0, PT, R0, UR8, PT ;  /* 0x0000000800007c0c */ /* 0x000fda000bf03270 */
[----:B------:R-:W-:Y:S05]  /*5ce0*/  @!P0 BRA `(.L_x_45) ;  /* 0xffffffac00c48947 */ /* 0x000fea000383ffff */
[----:B------:R-:W-:Y:S05]  /*5cf0*/  EXIT ;  /* 0x000000000000794d */ /* 0x000fea0003800000 */
        .weak           $__internal_0_$__cuda_sm20_div_rn_f64_full
        .type           $__internal_0_$__cuda_sm20_div_rn_f64_full,@function
        .size           $__internal_0_$__cuda_sm20_div_rn_f64_full,($__internal_1_$__cuda_sm20_dsqrt_rn_f64_mediumpath_v1 - $__internal_0_$__cuda_sm20_div_rn_f64_full)
$__internal_0_$__cuda_sm20_div_rn_f64_full:
[C---:B------:R-:W-:Y:S01]  /*5d00*/  FSETP.GEU.AND P0, PT, |R9|.reuse, 1.469367938527859385e-39, PT ;  /* 0x001000000900780b */ /* 0x040fe20003f0e200 */
[----:B------:R-:W-:Y:S01]  /*5d10*/  IMAD.MOV.U32 R22, RZ, RZ, 0x1 ;  /* 0x00000001ff167424 */ /* 0x000fe200078e00ff */
[C---:B------:R-:W-:Y:S01]  /*5d20*/  LOP3.LUT R10, R9.reuse, 0x800fffff, RZ, 0xc0, !PT ;  /* 0x800fffff090a7812 */ /* 0x040fe200078ec0ff */
[----:B------:R-:W-:Y:S01]  /*5d30*/  IMAD.MOV.U32 R18, RZ, RZ, R6 ;  /* 0x000000ffff127224 */ /* 0x000fe200078e0006 */
[----:B------:R-:W-:Y:S02]  /*5d40*/  LOP3.LUT R0, R9, 0x7ff00000, RZ, 0xc0, !PT ;  /* 0x7ff0000009007812 */ /* 0x000fe400078ec0ff */
[----:B------:R-:W-:Y:S01]  /*5d50*/  LOP3.LUT R11, R10, 0x3ff00000, RZ, 0xfc, !PT ;  /* 0x3ff000000a0b7812 */ /* 0x000fe200078efcff */
[----:B------:R-:W-:Y:S01]  /*5d60*/  IMAD.MOV.U32 R10, RZ, RZ, R8 ;  /* 0x000000ffff0a7224 */ /* 0x000fe200078e0008 */
[----:B------:R-:W-:-:S04]  /*5d70*/  LOP3.LUT R26, R7, 0x7ff00000, RZ, 0xc0, !PT ;  /* 0x7ff00000071a7812 */ /* 0x000fc800078ec0ff */
[----:B------:R-:W-:Y:S01]  /*5d80*/  ISETP.GE.U32.AND P1, PT, R26, R0, PT ;  /* 0x000000001a00720c */ /* 0x000fe20003f26070 */
[----:B------:R-:W-:-:S06]  /*5d90*/  @!P0 DMUL R10, R8, 8.98846567431157953865e+307 ;  /* 0x7fe00000080a8828 */ /* 0x000fcc0000000000 */
[----:B------:R-:W0:Y:S02]  /*5da0*/  MUFU.RCP64H R23, R11 ;  /* 0x0000000b00177308 */ /* 0x000e240000001800 */
[----:B0-----:R-:W-:-:S08]  /*5db0*/  DFMA R4, R22, -R10, 1 ;  /* 0x3ff000001604742b */ /* 0x001fd0000000080a */
[----:B------:R-:W-:-:S08]  /*5dc0*/  DFMA R4, R4, R4, R4 ;  /* 0x000000040404722b */ /* 0x000fd00000000004 */
[----:B------:R-:W-:Y:S01]  /*5dd0*/  DFMA R22, R22, R4, R22 ;  /* 0x000000041616722b */ /* 0x000fe20000000016 */
[----:B------:R-:W-:Y:S01]  /*5de0*/  MOV R4, 0x1ca00000 ;  /* 0x1ca0000000047802 */ /* 0x000fe20000000f00 */
[----:B------:R-:W-:-:S03]  /*5df0*/  IMAD.MOV.U32 R5, RZ, RZ, R26 ;  /* 0x000000ffff057224 */ /* 0x000fc600078e001a */
[----:B------:R-:W-:Y:S02]  /*5e00*/  SEL R19, R4, 0x63400000, !P1 ;  /* 0x6340000004137807 */ /* 0x000fe40004800000 */
[----:B------:R-:W-:Y:S01]  /*5e10*/  FSETP.GEU.AND P1, PT, |R7|, 1.469367938527859385e-39, PT ;  /* 0x001000000700780b */ /* 0x000fe20003f2e200 */
[----:B------:R-:W-:Y:S01]  /*5e20*/  DFMA R20, R22, -R10, 1 ;  /* 0x3ff000001614742b */ /* 0x000fe2000000080a */
[----:B------:R-:W-:-:S07]  /*5e30*/  LOP3.LUT R19, R19, 0x800fffff, R7, 0xf8, !PT ;  /* 0x800fffff13137812 */ /* 0x000fce00078ef807 */
[----:B------:R-:W-:-:S04]  /*5e40*/  DFMA R20, R22, R20, R22 ;  /* 0x000000141614722b */ /* 0x000fc80000000016 */
[----:B------:R-:W-:Y:S07]  /*5e50*/  @P1 BRA `(.L_x_46) ;  /* 0x0000000000201947 */ /* 0x000fee0003800000 */
[----:B------:R-:W-:Y:S01]  /*5e60*/  LOP3.LUT R5, R9, 0x7ff00000, RZ, 0xc0, !PT ;  /* 0x7ff0000009057812 */ /* 0x000fe200078ec0ff */
[----:B------:R-:W-:-:S03]  /*5e70*/  IMAD.MOV.U32 R22, RZ, RZ, RZ ;  /* 0x000000ffff167224 */ /* 0x000fc600078e00ff */
[----:B------:R-:W-:-:S04]  /*5e80*/  ISETP.GE.U32.AND P1, PT, R26, R5, PT ;  /* 0x000000051a00720c */ /* 0x000fc80003f26070 */
[----:B------:R-:W-:-:S04]  /*5e90*/  SEL R5, R4, 0x63400000, !P1 ;  /* 0x6340000004057807 */ /* 0x000fc80004800000 */
[----:B------:R-:W-:-:S04]  /*5ea0*/  LOP3.LUT R5, R5, 0x80000000, R7, 0xf8, !PT ;  /* 0x8000000005057812 */ /* 0x000fc800078ef807 */
[----:B------:R-:W-:-:S06]  /*5eb0*/  LOP3.LUT R23, R5, 0x100000, RZ, 0xfc, !PT ;  /* 0x0010000005177812 */ /* 0x000fcc00078efcff */
[----:B------:R-:W-:-:S10]  /*5ec0*/  DFMA R18, R18, 2, -R22 ;  /* 0x400000001212782b */ /* 0x000fd40000000816 */
[----:B------:R-:W-:-:S07]  /*5ed0*/  LOP3.LUT R5, R19, 0x7ff00000, RZ, 0xc0, !PT ;  /* 0x7ff0000013057812 */ /* 0x000fce00078ec0ff */
.L_x_46:
[----:B------:R-:W-:Y:S01]  /*5ee0*/  @!P0 LOP3.LUT R0, R11, 0x7ff00000, RZ, 0xc0, !PT ;  /* 0x7ff000000b008812 */ /* 0x000fe200078ec0ff */
[----:B------:R-:W-:Y:S01]  /*5ef0*/  DMUL R22, R20, R18 ;  /* 0x0000001214167228 */ /* 0x000fe20000000000 */
[----:B------:R-:W-:-:S03]  /*5f00*/  IADD3 R24, PT, PT, R5, -0x1, RZ ;  /* 0xffffffff05187810 */ /* 0x000fc60007ffe0ff */
[----:B------:R-:W-:Y:S01]  /*5f10*/  VIADD R29, R0, 0xffffffff ;  /* 0xffffffff001d7836 */ /* 0x000fe20000000000 */
[----:B------:R-:W-:-:S03]  /*5f20*/  ISETP.GT.U32.AND P0, PT, R24, 0x7feffffe, PT ;  /* 0x7feffffe1800780c */ /* 0x000fc60003f04070 */
[----:B------:R-:W-:Y:S01]  /*5f30*/  DFMA R24, R22, -R10, R18 ;  /* 0x8000000a1618722b */ /* 0x000fe20000000012 */
[----:B------:R-:W-:-:S07]  /*5f40*/  ISETP.GT.U32.OR P0, PT, R29, 0x7feffffe, P0 ;  /* 0x7feffffe1d00780c */ /* 0x000fce0000704470 */
[----:B------:R-:W-:-:S06]  /*5f50*/  DFMA R24, R20, R24, R22 ;  /* 0x000000181418722b */ /* 0x000fcc0000000016 */
[----:B------:R-:W-:Y:S05]  /*5f60*/  @P0 BRA `(.L_x_47) ;  /* 0x00000000006c0947 */ /* 0x000fea0003800000 */
[----:B------:R-:W-:-:S04]  /*5f70*/  LOP3.LUT R5, R9, 0x7ff00000, RZ, 0xc0, !PT ;  /* 0x7ff0000009057812 */ /* 0x000fc800078ec0ff */
[CC--:B------:R-:W-:Y:S02]  /*5f80*/  VIADDMNMX R0, R26.reuse, -R5.reuse, 0xb9600000, !PT ;  /* 0xb96000001a007446 */ /* 0x0c0fe40007800905 */
[----:B------:R-:W-:Y:S02]  /*5f90*/  ISETP.GE.U32.AND P0, PT, R26, R5, PT ;  /* 0x000000051a00720c */ /* 0x000fe40003f06070 */
[----:B------:R-:W-:Y:S02]  /*5fa0*/  VIMNMX R0, PT, PT, R0, 0x46a00000, PT ;  /* 0x46a0000000007848 */ /* 0x000fe40003fe0100 */
[----:B------:R-:W-:Y:S02]  /*5fb0*/  SEL R5, R4, 0x63400000, !P0 ;  /* 0x6340000004057807 */ /* 0x000fe40004000000 */
[----:B------:R-:W-:-:S03]  /*5fc0*/  MOV R4, RZ ;  /* 0x000000ff00047202 */ /* 0x000fc60000000f00 */
[----:B------:R-:W-:-:S04]  /*5fd0*/  IMAD.IADD R0, R0, 0x1, -R5 ;  /* 0x0000000100007824 */ /* 0x000fc800078e0a05 */
[----:B------:R-:W-:-:S06]  /*5fe0*/  VIADD R5, R0, 0x7fe00000 ;  /* 0x7fe0000000057836 */ /* 0x000fcc0000000000 */
[----:B------:R-:W-:-:S10]  /*5ff0*/  DMUL R20, R24, R4 ;  /* 0x0000000418147228 */ /* 0x000fd40000000000 */
[----:B------:R-:W-:-:S13]  /*6000*/  FSETP.GTU.AND P0, PT, |R21|, 1.469367938527859385e-39, PT ;  /* 0x001000001500780b */ /* 0x000fda0003f0c200 */
[----:B------:R-:W-:Y:S05]  /*6010*/  @P0 BRA `(.L_x_48) ;  /* 0x0000000000940947 */ /* 0x000fea0003800000 */
[----:B------:R-:W-:Y:S01]  /*6020*/  DFMA R10, R24, -R10, R18 ;  /* 0x8000000a180a722b */ /* 0x000fe20000000012 */
[----:B------:R-:W-:-:S09]  /*6030*/  IMAD.MOV.U32 R6, RZ, RZ, RZ ;  /* 0x000000ffff067224 */ /* 0x000fd200078e00ff */
[C---:B------:R-:W-:Y:S02]  /*6040*/  FSETP.NEU.AND P0, PT, R11.reuse, RZ, PT ;  /* 0x000000ff0b00720b */ /* 0x040fe40003f0d000 */
[----:B------:R-:W-:-:S04]  /*6050*/  LOP3.LUT R9, R11, 0x80000000, R9, 0x48, !PT ;  /* 0x800000000b097812 */ /* 0x000fc800078e4809 */
[----:B------:R-:W-:-:S07]  /*6060*/  LOP3.LUT R7, R9, R5, RZ, 0xfc, !PT ;  /* 0x0000000509077212 */ /* 0x000fce00078efcff */
[----:B------:R-:W-:Y:S05]  /*6070*/  @!P0 BRA `(.L_x_48) ;  /* 0x00000000007c8947 */ /* 0x000fea0003800000 */
[----:B------:R-:W-:Y:S01]  /*6080*/  IMAD.MOV R5, RZ, RZ, -R0 ;  /* 0x000000ffff057224 */ /* 0x000fe200078e0a00 */
[----:B------:R-:W-:Y:S01]  /*6090*/  DMUL.RP R6, R24, R6 ;  /* 0x0000000618067228 */ /* 0x000fe20000008000 */
[----:B------:R-:W-:-:S06]  /*60a0*/  IMAD.MOV.U32 R4, RZ, RZ, RZ ;  /* 0x000000ffff047224 */ /* 0x000fcc00078e00ff */
[----:B------:R-:W-:-:S03]  /*60b0*/  DFMA R4, R20, -R4, R24 ;  /* 0x800000041404722b */ /* 0x000fc60000000018 */
[----:B------:R-:W-:-:S03]  /*60c0*/  LOP3.LUT R9, R7, R9, RZ, 0x3c, !PT ;  /* 0x0000000907097212 */ /* 0x000fc600078e3cff */
[----:B------:R-:W-:-:S04]  /*60d0*/  IADD3 R4, PT, PT, -R0, -0x43300000, RZ ;  /* 0xbcd0000000047810 */ /* 0x000fc80007ffe1ff */
[----:B------:R-:W-:-:S04]  /*60e0*/  FSETP.NEU.AND P0, PT, |R5|, R4, PT ;  /* 0x000000040500720b */ /* 0x000fc80003f0d200 */
[----:B------:R-:W-:Y:S02]  /*60f0*/  FSEL R20, R6, R20, !P0 ;  /* 0x0000001406147208 */ /* 0x000fe40004000000 */
[----:B------:R-:W-:Y:S01]  /*6100*/  FSEL R21, R9, R21, !P0 ;  /* 0x0000001509157208 */ /* 0x000fe20004000000 */
[----:B------:R-:W-:Y:S06]  /*6110*/  BRA `(.L_x_48) ;  /* 0x0000000000547947 */ /* 0x000fec0003800000 */
.L_x_47:
[----:B------:R-:W-:-:S14]  /*6120*/  DSETP.NAN.AND P0, PT, R6, R6, PT ;  /* 0x000000060600722a */ /* 0x000fdc0003f08000 */
[----:B------:R-:W-:Y:S05]  /*6130*/  @P0 BRA `(.L_x_49) ;  /* 0x0000000000440947 */ /* 0x000fea0003800000 */
[----:B------:R-:W-:-:S14]  /*6140*/  DSETP.NAN.AND P0, PT, R8, R8, PT ;  /* 0x000000080800722a */ /* 0x000fdc0003f08000 */
[----:B------:R-:W-:Y:S05]  /*6150*/  @P0 BRA `(.L_x_50) ;  /* 0x0000000000300947 */ /* 0x000fea0003800000 */
[----:B------:R-:W-:Y:S01]  /*6160*/  ISETP.NE.AND P0, PT, R5, R0, PT ;  /* 0x000000000500720c */ /* 0x000fe20003f05270 */
[----:B------:R-:W-:Y:S01]  /*6170*/  IMAD.MOV.U32 R21, RZ, RZ, -0x80000 ;  /* 0xfff80000ff157424 */ /* 0x000fe200078e00ff */
[----:B------:R-:W-:-:S11]  /*6180*/  MOV R20, 0x0 ;  /* 0x0000000000147802 */ /* 0x000fd60000000f00 */
[----:B------:R-:W-:Y:S05]  /*6190*/  @!P0 BRA `(.L_x_48) ;  /* 0x0000000000348947 */ /* 0x000fea0003800000 */
[----:B------:R-:W-:Y:S02]  /*61a0*/  ISETP.NE.AND P0, PT, R5, 0x7ff00000, PT ;  /* 0x7ff000000500780c */ /* 0x000fe40003f05270 */
[----:B------:R-:W-:Y:S02]  /*61b0*/  LOP3.LUT R21, R7, 0x80000000, R9, 0x48, !PT ;  /* 0x8000000007157812 */ /* 0x000fe400078e4809 */
[----:B------:R-:W-:-:S13]  /*61c0*/  ISETP.EQ.OR P0, PT, R0, RZ, !P0 ;  /* 0x000000ff0000720c */ /* 0x000fda0004702670 */
[----:B------:R-:W-:Y:S01]  /*61d0*/  @P0 LOP3.LUT R0, R21, 0x7ff00000, RZ, 0xfc, !PT ;  /* 0x7ff0000015000812 */ /* 0x000fe200078efcff */
[----:B------:R-:W-:Y:S02]  /*61e0*/  @!P0 IMAD.MOV.U32 R20, RZ, RZ, RZ ;  /* 0x000000ffff148224 */ /* 0x000fe400078e00ff */
[----:B------:R-:W-:Y:S01]  /*61f0*/  @P0 IMAD.MOV.U32 R20, RZ, RZ, RZ ;  /* 0x000000ffff140224 */ /* 0x000fe200078e00ff */
[----:B------:R-:W-:Y:S01]  /*6200*/  @P0 MOV R21, R0 ;  /* 0x0000000000150202 */ /* 0x000fe20000000f00 */
[----:B------:R-:W-:Y:S06]  /*6210*/  BRA `(.L_x_48) ;  /* 0x0000000000147947 */ /* 0x000fec0003800000 */
.L_x_50:
[----:B------:R-:W-:Y:S01]  /*6220*/  LOP3.LUT R21, R9, 0x80000, RZ, 0xfc, !PT ;  /* 0x0008000009157812 */ /* 0x000fe200078efcff */
[----:B------:R-:W-:Y:S01]  /*6230*/  IMAD.MOV.U32 R20, RZ, RZ, R8 ;  /* 0x000000ffff147224 */ /* 0x000fe200078e0008 */
[----:B------:R-:W-:Y:S06]  /*6240*/  BRA `(.L_x_48) ;  /* 0x0000000000087947 */ /* 0x000fec0003800000 */
.L_x_49:
[----:B------:R-:W-:Y:S01]  /*6250*/  LOP3.LUT R21, R7, 0x80000, RZ, 0xfc, !PT ;  /* 0x0008000007157812 */ /* 0x000fe200078efcff */
[----:B------:R-:W-:-:S07]  /*6260*/  IMAD.MOV.U32 R20, RZ, RZ, R6 ;  /* 0x000000ffff147224 */ /* 0x000fce00078e0006 */
.L_x_48:
[----:B------:R-:W-:Y:S01]  /*6270*/  IMAD.MOV.U32 R29, RZ, RZ, 0x0 ;  /* 0x00000000ff1d7424 */ /* 0x000fe200078e00ff */
[----:B------:R-:W-:Y:S01]  /*6280*/  MOV R5, R21 ;  /* 0x0000001500057202 */ /* 0x000fe20000000f00 */
[----:B------:R-:W-:Y:S02]  /*6290*/  IMAD.MOV.U32 R4, RZ, RZ, R20 ;  /* 0x000000ffff047224 */ /* 0x000fe400078e0014 */
[----:B------:R-:W-:Y:S05]  /*62a0*/  RET.REL.NODEC R28 `(lll_kernel) ;  /* 0xffffff9c1c547950 */ /* 0x000fea0003c3ffff */
        .weak           $__internal_1_$__cuda_sm20_dsqrt_rn_f64_mediumpath_v1
        .type           $__internal_1_$__cuda_sm20_dsqrt_rn_f64_mediumpath_v1,@function
        .size           $__internal_1_$__cuda_sm20_dsqrt_rn_f64_mediumpath_v1,(.L_x_56 - $__internal_1_$__cuda_sm20_dsqrt_rn_f64_mediumpath_v1)
$__internal_1_$__cuda_sm20_dsqrt_rn_f64_mediumpath_v1:
[----:B------:R-:W-:Y:S01]  /*62b0*/  ISETP.GE.U32.AND P0, PT, R4, -0x3400000, PT ;  /* 0xfcc000000400780c */ /* 0x000fe20003f06070 */
[----:B------:R-:W-:Y:S01]  /*62c0*/  IMAD.MOV.U32 R4, RZ, RZ, R2 ;  /* 0x000000ffff047224 */ /* 0x000fe200078e0002 */
[----:B------:R-:W-:Y:S01]  /*62d0*/  MOV R5, R3 ;  /* 0x0000000300057202 */ /* 0x000fe20000000f00 */
[----:B------:R-:W-:Y:S02]  /*62e0*/  IMAD.MOV.U32 R10, RZ, RZ, R18 ;  /* 0x000000ffff0a7224 */ /* 0x000fe400078e0012 */
[----:B------:R-:W-:Y:S02]  /*62f0*/  IMAD.MOV.U32 R2, RZ, RZ, R20 ;  /* 0x000000ffff027224 */ /* 0x000fe400078e0014 */
[----:B------:R-:W-:-:S06]  /*6300*/  IMAD.MOV.U32 R3, RZ, RZ, R21 ;  /* 0x000000ffff037224 */ /* 0x000fcc00078e0015 */
[----:B------:R-:W-:Y:S05]  /*6310*/  @!P0 BRA `(.L_x_51) ;  /* 0x0000000000208947 */ /* 0x000fea0003800000 */
[----:B------:R-:W-:-:S10]  /*6320*/  DFMA.RM R2, R2, R10, R8 ;  /* 0x0000000a0202722b */ /* 0x000fd40000004008 */
[----:B------:R-:W-:-:S05]  /*6330*/  IADD3 R8, P0, PT, R2, 0x1, RZ ;  /* 0x0000000102087810 */ /* 0x000fca0007f1e0ff */
[----:B------:R-:W-:-:S06]  /*6340*/  IMAD.X R9, RZ, RZ, R3, P0 ;  /* 0x000000ffff097224 */ /* 0x000fcc00000e0603 */
[----:B------:R-:W-:-:S08]  /*6350*/  DFMA.RP R4, -R2, R8, R4 ;  /* 0x000000080204722b */ /* 0x000fd00000008104 */
[----:B------:R-:W-:-:S06]  /*6360*/  DSETP.GT.AND P0, PT, R4, RZ, PT ;  /* 0x000000ff0400722a */ /* 0x000fcc0003f04000 */
[----:B------:R-:W-:Y:S02]  /*6370*/  FSEL R2, R8, R2, P0 ;  /* 0x0000000208027208 */ /* 0x000fe40000000000 */
[----:B------:R-:W-:Y:S01]  /*6380*/  FSEL R3, R9, R3, P0 ;  /* 0x0000000309037208 */ /* 0x000fe20000000000 */
[----:B------:R-:W-:Y:S06]  /*6390*/  BRA `(.L_x_52) ;  /* 0x0000000000647947 */ /* 0x000fec0003800000 */
.L_x_51:
[----:B------:R-:W-:-:S14]  /*63a0*/  DSETP.NE.AND P0, PT, R4, RZ, PT ;  /* 0x000000ff0400722a */ /* 0x000fdc0003f05000 */
[----:B------:R-:W-:Y:S05]  /*63b0*/  @!P0 BRA `(.L_x_53) ;  /* 0x0000000000588947 */ /* 0x000fea0003800000 */
[----:B------:R-:W-:-:S13]  /*63c0*/  ISETP.GE.AND P0, PT, R5, RZ, PT ;  /* 0x000000ff0500720c */ /* 0x000fda0003f06270 */
[----:B------:R-:W-:Y:S01]  /*63d0*/  @!P0 MOV R2, 0x0 ;  /* 0x0000000000028802 */ /* 0x000fe20000000f00 */
[----:B------:R-:W-:Y:S01]  /*63e0*/  @!P0 IMAD.MOV.U32 R3, RZ, RZ, -0x80000 ;  /* 0xfff80000ff038424 */ /* 0x000fe200078e00ff */
[----:B------:R-:W-:Y:S06]  /*63f0*/  @!P0 BRA `(.L_x_52) ;  /* 0x00000000004c8947 */ /* 0x000fec0003800000 */
[----:B------:R-:W-:-:S13]  /*6400*/  ISETP.GT.AND P0, PT, R5, 0x7fefffff, PT ;  /* 0x7fefffff0500780c */ /* 0x000fda0003f04270 */
[----:B------:R-:W-:Y:S05]  /*6410*/  @P0 BRA `(.L_x_53) ;  /* 0x0000000000400947 */ /* 0x000fea0003800000 */
[----:B------:R-:W-:Y:S01]  /*6420*/  DMUL R2, R4, 8.11296384146066816958e+31 ;  /* 0x4690000004027828 */ /* 0x000fe20000000000 */
[----:B------:R-:W-:Y:S01]  /*6430*/  IMAD.MOV.U32 R10, RZ, RZ, 0x0 ;  /* 0x00000000ff0a7424 */ /* 0x000fe200078e00ff */
[----:B------:R-:W-:Y:S01]  /*6440*/  MOV R11, 0x3fd80000 ;  /* 0x3fd80000000b7802 */ /* 0x000fe20000000f00 */
[----:B------:R-:W-:-:S03]  /*6450*/  IMAD.MOV.U32 R4, RZ, RZ, RZ ;  /* 0x000000ffff047224 */ /* 0x000fc600078e00ff */
[----:B------:R-:W0:Y:S03]  /*6460*/  MUFU.RSQ64H R5, R3 ;  /* 0x0000000300057308 */ /* 0x000e260000001c00 */
[----:B0-----:R-:W-:-:S08]  /*6470*/  DMUL R8, R4, R4 ;  /* 0x0000000404087228 */ /* 0x001fd00000000000 */
[----:B------:R-:W-:-:S08]  /*6480*/  DFMA R8, R2, -R8, 1 ;  /* 0x3ff000000208742b */ /* 0x000fd00000000808 */
[----:B------:R-:W-:Y:S02]  /*6490*/  DFMA R10, R8, R10, 0.5 ;  /* 0x3fe00000080a742b */ /* 0x000fe4000000000a */
[----:B------:R-:W-:-:S08]  /*64a0*/  DMUL R8, R4, R8 ;  /* 0x0000000804087228 */ /* 0x000fd00000000000 */
[----:B------:R-:W-:-:S08]  /*64b0*/  DFMA R8, R10, R8, R4 ;  /* 0x000000080a08722b */ /* 0x000fd00000000004 */
[----:B------:R-:W-:Y:S02]  /*64c0*/  DMUL R4, R2, R8 ;  /* 0x0000000802047228 */ /* 0x000fe40000000000 */
[----:B------:R-:W-:-:S06]  /*64d0*/  VIADD R9, R9, 0xfff00000 ;  /* 0xfff0000009097836 */ /* 0x000fcc0000000000 */
[----:B------:R-:W-:-:S08]  /*64e0*/  DFMA R10, R4, -R4, R2 ;  /* 0x80000004040a722b */ /* 0x000fd00000000002 */
[----:B------:R-:W-:-:S10]  /*64f0*/  DFMA R2, R8, R10, R4 ;  /* 0x0000000a0802722b */ /* 0x000fd40000000004 */
[----:B------:R-:W-:Y:S01]  /*6500*/  VIADD R3, R3, 0xfcb00000 ;  /* 0xfcb0000003037836 */ /* 0x000fe20000000000 */
[----:B------:R-:W-:Y:S06]  /*6510*/  BRA `(.L_x_52) ;  /* 0x0000000000047947 */ /* 0x000fec0003800000 */
.L_x_53:
[----:B------:R-:W-:-:S11]  /*6520*/  DADD R2, R4, R4 ;  /* 0x0000000004027229 */ /* 0x000fd60000000004 */
.L_x_52:
[----:B------:R-:W-:Y:S01]  /*6530*/  IMAD.MOV.U32 R12, RZ, RZ, R2 ;  /* 0x000000ffff0c7224 */ /* 0x000fe200078e0002 */
[----:B------:R-:W-:Y:S01]  /*6540*/  MOV R13, R3 ;  /* 0x00000003000d7202 */ /* 0x000fe20000000f00 */
[----:B------:R-:W-:Y:S02]  /*6550*/  IMAD.MOV.U32 R2, RZ, RZ, R0 ;  /* 0x000000ffff027224 */ /* 0x000fe400078e0000 */
[----:B------:R-:W-:-:S04]  /*6560*/  IMAD.MOV.U32 R3, RZ, RZ, 0x0 ;  /* 0x00000000ff037424 */ /* 0x000fc800078e00ff */
[----:B------:R-:W-:Y:S05]  /*6570*/  RET.REL.NODEC R2 `(lll_kernel) ;  /* 0xffffff9802a07950 */ /* 0x000fea0003c3ffff */
.L_x_54:
        /* <DEDUP_REMOVED lines=16> */
.L_x_56:


//--------------------- .nv.shared.reserved.0     --------------------------
	.section	.nv.shared.reserved.0,"aw",@nobits
	.weak		__nv_reservedSMEM_offset_0_alias
	.size		__nv_reservedSMEM_offset_0_alias, 0, 64
	.other		__nv_reservedSMEM_offset_0_alias,@"STO_CUDA_RESERVED_SHARED STV_DEFAULT"
__nv_reservedSMEM_offset_0_alias:
	.zero		0
	.zero		64


//--------------------- .nv.global                --------------------------
	.section	.nv.global,"aw",@nobits
.nv.global:
	.type		_ZN34_INTERNAL_fcefaa9e_4_k_cu_d3d511356thrust24THRUST_300001_SM_1000_NS12placeholders2_8E,@object
	.size		_ZN34_INTERNAL_fcefaa9e_4_k_cu_d3d511356thrust24THRUST_300001_SM_1000_NS12placeholders2_8E,(_ZN34_INTERNAL_fcefaa9e_4_k_cu_d3d511354cuda3std3__436_GLOBAL__N__fcefaa9e_4_k_cu_d3d511356ignoreE - _ZN34_INTERNAL_fcefaa9e_4_k_cu_d3d511356thrust24THRUST_300001_SM_1000_NS12placeholders2_8E)
_ZN34_INTERNAL_fcefaa9e_4_k_cu_d3d511356thrust24THRUST_300001_SM_1000_NS12placeholders2_8E:
	.zero		1
	.type		_ZN34_INTERNAL_fcefaa9e_4_k_cu_d3d511354cuda3std3__436_GLOBAL__N__fcefaa9e_4_k_cu_d3d511356ignoreE,@object
	.size		_ZN34_INTERNAL_fcefaa9e_4_k_cu_d3d511354cuda3std3__436_GLOBAL__N__fcefaa9e_4_k_cu_d3d511356ignoreE,(_ZN34_INTERNAL_fcefaa9e_4_k_cu_d3d511354cuda3std6ranges3__45__cpo4dataE - _ZN34_INTERNAL_fcefaa9e_4_k_cu_d3d511354cuda3std3__436_GLOBAL__N__fcefaa9e_4_k_cu_d3d511356ignoreE)
_ZN34_INTERNAL_fcefaa9e_4_k_cu_d3d511354cuda3std3__436_GLOBAL__N__fcefaa9e_4_k_cu_d3d511356ignoreE:
	.zero		1
	.type		_ZN34_INTERNAL_fcefaa9e_4_k_cu_d3d511354cuda3std6ranges3__45__cpo4dataE,@object
	.size		_ZN34_INTERNAL_fcefaa9e_4_k_cu_d3d511354cuda3std6ranges3__45__cpo4dataE,(_ZN34_INTERNAL_fcefaa9e_4_k_cu_d3d511356thrust24THRUST_300001_SM_1000_NS6system3cpp3parE - _ZN34_INTERNAL_fcefaa9e_4_k_cu_d3d511354cuda3std6ranges3__45__cpo4dataE)
_ZN34_INTERNAL_fcefaa9e_4_k_cu_d3d511354cuda3std6ranges3__45__cpo4dataE:
	.zero		1
	.type		_ZN34_INTERNAL_fcefaa9e_4_k_cu_d3d511356thrust24THRUST_300001_SM_1000_NS6system3cpp3parE,@object
	.size		_ZN34_INTERNAL_fcefaa9e_4_k_cu_d3d511356thrust24THRUST_300001_SM_1000_NS6system3cpp3parE,(_ZN34_INTERNAL_fcefaa9e_4_k_cu_d3d511354cuda3std3__45__cpo5beginE - _ZN34_INTERNAL_fcefaa9e_4_k_cu_d3d511356thrust24THRUST_300001_SM_1000_NS6system3cpp3parE)
_ZN34_INTERNAL_fcefaa9e_4_k_cu_d3d511356thrust24THRUST_300001_SM_1000_NS6system3cpp3parE:
	.zero		1
	.type		_ZN34_INTERNAL_fcefaa9e_4_k_cu_d3d511354cuda3std3__45__cpo5beginE,@object
	.size		_ZN34_INTERNAL_fcefaa9e_4_k_cu_d3d511354cuda3std3__45__cpo5beginE,(_ZN34_INTERNAL_fcefaa9e_4_k_cu_d3d511354cuda3std6ranges3__45__cpo5beginE - _ZN34_INTERNAL_fcefaa9e_4_k_cu_d3d511354cuda3std3__45__cpo5beginE)
_ZN34_INTERNAL_fcefaa9e_4_k_cu_d3d511354cuda3std3__45__cpo5beginE:
	.zero		1
	.type		_ZN34_INTERNAL_fcefaa9e_4_k_cu_d3d511354cuda3std6ranges3__45__cpo5beginE,@object
	.size		_ZN34_INTERNAL_fcefaa9e_4_k_cu_d3d511354cuda3std6ranges3__45__cpo5beginE,(_ZN34_INTERNAL_fcefaa9e_4_k_cu_d3d511356thrust24THRUST_300001_SM_1000_NS6deviceE - _ZN34_INTERNAL_fcefaa9e_4_k_cu_d3d511354cuda3std6ranges3__45__cpo5beginE)
_ZN34_INTERNAL_fcefaa9e_4_k_cu_d3d511354cuda3std6ranges3__45__cpo5beginE:
	.zero		1
	.type		_ZN34_INTERNAL_fcefaa9e_4_k_cu_d3d511356thrust24THRUST_300001_SM_1000_NS6deviceE,@object
	.size		_ZN34_INTERNAL_fcefaa9e_4_k_cu_d3d511356thrust24THRUST_300001_SM_1000_NS6deviceE,(_ZN34_INTERNAL_fcefaa9e_4_k_cu_d3d511354cuda3std3__47nulloptE - _ZN34_INTERNAL_fcefaa9e_4_k_cu_d3d511356thrust24THRUST_300001_SM_1000_NS6deviceE)
_ZN34_INTERNAL_fcefaa9e_4_k_cu_d3d511356thrust24THRUST_300001_SM_1000_NS6deviceE:
	.zero		1
	.type		_ZN34_INTERNAL_fcefaa9e_4_k_cu_d3d511354cuda3std3__47nulloptE,@object
	.size		_ZN34_INTERNAL_fcefaa9e_4_k_cu_d3d511354cuda3std3__47nulloptE,(_ZN34_INTERNAL_fcefaa9e_4_k_cu_d3d511354cuda3std6ranges3__45__cpo8distanceE - _ZN34_INTERNAL_fcefaa9e_4_k_cu_d3d511354cuda3std3__47nulloptE)
_ZN34_INTERNAL_fcefaa9e_4_k_cu_d3d511354cuda3std3__47nulloptE:
	.zero		1
	.type		_ZN34_INTERNAL_fcefaa9e_4_k_cu_d3d511354cuda3std6ranges3__45__cpo8distanceE,@object
	.size		_ZN34_INTERNAL_fcefaa9e_4_k_cu_d3d511354cuda3std6ranges3__45__cpo8distanceE,(_ZN34_INTERNAL_fcefaa9e_4_k_cu_d3d511356thrust24THRUST_300001_SM_1000_NS12placeholders2_4E - _ZN34_INTERNAL_fcefaa9e_4_k_cu_d3d511354cuda3std6ranges3__45__cpo8distanceE)
_ZN34_INTERNAL_fcefaa9e_4_k_cu_d3d511354cuda3std6ranges3__45__cpo8distanceE:
	.zero		1
	.type		_ZN34_INTERNAL_fcefaa9e_4_k_cu_d3d511356thrust24THRUST_300001_SM_1000_NS12placeholders2_4E,@object
	.size		_ZN34_INTERNAL_fcefaa9e_4_k_cu_d3d511356thrust24THRUST_300001_SM_1000_NS12placeholders2_4E,(_ZN34_INTERNAL_fcefaa9e_4_k_cu_d3d511354cuda3std3__45__cpo6rbeginE - _ZN34_INTERNAL_fcefaa9e_4_k_cu_d3d511356thrust24THRUST_300001_SM_1000_NS12placeholders2_4E)
_ZN34_INTERNAL_fcefaa9e_4_k_cu_d3d511356thrust24THRUST_300001_SM_1000_NS12placeholders2_4E:
	.zero		1
	.type		_ZN34_INTERNAL_fcefaa9e_4_k_cu_d3d511354cuda3std3__45__cpo6rbeginE,@object
	.size		_ZN34_INTERNAL_fcefaa9e_4_k_cu_d3d511354cuda3std3__45__cpo6rbeginE,(_ZN34_INTERNAL_fcefaa9e_4_k_cu_d3d511354cuda3std6ranges3__45__cpo7advanceE - _ZN34_INTERNAL_fcefaa9e_4_k_cu_d3d511354cuda3std3__45__cpo6rbeginE)
_ZN34_INTERNAL_fcefaa9e_4_k_cu_d3d511354cuda3std3__45__cpo6rbeginE:
	.zero		1
	.type		_ZN34_INTERNAL_fcefaa9e_4_k_cu_d3d511354cuda3std6ranges3__45__cpo7advanceE,@object
	.size		_ZN34_INTERNAL_fcefaa9e_4_k_cu_d3d511354cuda3std6ranges3__45__cpo7advanceE,(_ZN34_INTERNAL_fcefaa9e_4_k_cu_d3d511356thrust24THRUST_300001_SM_1000_NS12placeholders3_10E - _ZN34_INTERNAL_fcefaa9e_4_k_cu_d3d511354cuda3std6ranges3__45__cpo7advanceE)
_ZN34_INTERNAL_fcefaa9e_4_k_cu_d3d511354cuda3std6ranges3__45__cpo7advanceE:
	.zero		1
	.type		_ZN34_INTERNAL_fcefaa9e_4_k_cu_d3d511356thrust24THRUST_300001_SM_1000_NS12placeholders3_10E,@object
	.size		_ZN34_INTERNAL_fcefaa9e_4_k_cu_d3d511356thrust24THRUST_300001_SM_1000_NS12placeholders3_10E,(_ZN34_INTERNAL_fcefaa9e_4_k_cu_d3d511354cuda3std3__48in_placeE - _ZN34_INTERNAL_fcefaa9e_4_k_cu_d3d511356thrust24THRUST_300001_SM_1000_NS12placeholders3_10E)
_ZN34_INTERNAL_fcefaa9e_4_k_cu_d3d511356thrust24THRUST_300001_SM_1000_NS12placeholders3_10E:
	.zero		1
	.type		_ZN34_INTERNAL_fcefaa9e_4_k_cu_d3d511354cuda3std3__48in_placeE,@object
	.size		_ZN34_INTERNAL_fcefaa9e_4_k_cu_d3d511354cuda3std3__48in_placeE,(_ZN34_INTERNAL_fcefaa9e_4_k_cu_d3d511354cuda3std6ranges3__45__cpo4sizeE - _ZN34_INTERNAL_fcefaa9e_4_k_cu_d3d511354cuda3std3__48in_placeE)
_ZN34_INTERNAL_fcefaa9e_4_k_cu_d3d511354cuda3std3__48in_placeE:
	.zero		1
	.type		_ZN34_INTERNAL_fcefaa9e_4_k_cu_d3d511354cuda3std6ranges3__45__cpo4sizeE,@object
	.size		_ZN34_INTERNAL_fcefaa9e_4_k_cu_d3d511354cuda3std6ranges3__45__cpo4sizeE,(_ZN34_INTERNAL_fcefaa9e_4_k_cu_d3d511356thrust24THRUST_300001_SM_1000_NS12placeholders2_2E - _ZN34_INTERNAL_fcefaa9e_4_k_cu_d3d511354cuda3std6ranges3__45__cpo4sizeE)
_ZN34_INTERNAL_fcefaa9e_4_k_cu_d3d511354cuda3std6ranges3__45__cpo4sizeE:
	.zero		1
	.type		_ZN34_INTERNAL_fcefaa9e_4_k_cu_d3d511356thrust24THRUST_300001_SM_1000_NS12placeholders2_2E,@object
	.size		_ZN34_INTERNAL_fcefaa9e_4_k_cu_d3d511356thrust24THRUST_300001_SM_1000_NS12placeholders2_2E,(_ZN34_INTERNAL_fcefaa9e_4_k_cu_d3d511354cuda3std3__45__cpo6cbeginE - _ZN34_INTERNAL_fcefaa9e_4_k_cu_d3d511356thrust24THRUST_300001_SM_1000_NS12placeholders2_2E)
_ZN34_INTERNAL_fcefaa9e_4_k_cu_d3d511356thrust24THRUST_300001_SM_1000_NS12placeholders2_2E:
	.zero		1
	.type		_ZN34_INTERNAL_fcefaa9e_4_k_cu_d3d511354cuda3std3__45__cpo6cbeginE,@object
	.size		_ZN34_INTERNAL_fcefaa9e_4_k_cu_d3d511354cuda3std3__45__cpo6cbeginE,(_ZN34_INTERNAL_fcefaa9e_4_k_cu_d3d511354cuda3std6ranges3__45__cpo6cbeginE - _ZN34_INTERNAL_fcefaa9e_4_k_cu_d3d511354cuda3std3__45__cpo6cbeginE)
_ZN34_INTERNAL_fcefaa9e_4_k_cu_d3d511354cuda3std3__45__cpo6cbeginE:
	.zero		1
	.type		_ZN34_INTERNAL_fcefaa9e_4_k_cu_d3d511354cuda3std6ranges3__45__cpo6cbeginE,@object
	.size		_ZN34_INTERNAL_fcefaa9e_4_k_cu_d3d511354cuda3std6ranges3__45__cpo6cbeginE,(_ZN34_INTERNAL_fcefaa9e_4_k_cu_d3d511356thrust24THRUST_300001_SM_1000_NS12placeholders2_6E - _ZN34_INTERNAL_fcefaa9e_4_k_cu_d3d511354cuda3std6ranges3__45__cpo6cbeginE)
_ZN34_INTERNAL_fcefaa9e_4_k_cu_d3d511354cuda3std6ranges3__45__cpo6cbeginE:
	.zero		1
	.type		_ZN34_INTERNAL_fcefaa9e_4_k_cu_d3d511356thrust24THRUST_300001_SM_1000_NS12placeholders2_6E,@object
	.size		_ZN34_INTERNAL_fcefaa9e_4_k_cu_d3d511356thrust24THRUST_300001_SM_1000_NS12placeholders2_6E,(_ZN34_INTERNAL_fcefaa9e_4_k_cu_d3d511354cuda3std3__45__cpo7crbeginE - _ZN34_INTERNAL_fcefaa9e_4_k_cu_d3d511356thrust24THRUST_300001_SM_1000_NS12placeholders2_6E)
_ZN34_INTERNAL_fcefaa9e_4_k_cu_d3d511356thrust24THRUST_300001_SM_1000_NS12placeholders2_6E:
	.zero		1
	.type		_ZN34_INTERNAL_fcefaa9e_4_k_cu_d3d511354cuda3std3__45__cpo7crbeginE,@object
	.size		_ZN34_INTERNAL_fcefaa9e_4_k_cu_d3d511354cuda3std3__45__cpo7crbeginE,(_ZN34_INTERNAL_fcefaa9e_4_k_cu_d3d511354cuda3std6ranges3__45__cpo4nextE - _ZN34_INTERNAL_fcefaa9e_4_k_cu_d3d511354cuda3std3__45__cpo7crbeginE)
_ZN34_INTERNAL_fcefaa9e_4_k_cu_d3d511354cuda3std3__45__cpo7crbeginE:
	.zero		1
	.type		_ZN34_INTERNAL_fcefaa9e_4_k_cu_d3d511354cuda3std6ranges3__45__cpo4nextE,@object
	.size		_ZN34_INTERNAL_fcefaa9e_4_k_cu_d3d511354cuda3std6ranges3__45__cpo4nextE,(_ZN34_INTERNAL_fcefaa9e_4_k_cu_d3d511354cuda3std6ranges3__45__cpo4swapE - _ZN34_INTERNAL_fcefaa9e_4_k_cu_d3d511354cuda3std6ranges3__45__cpo4nextE)
_ZN34_INTERNAL_fcefaa9e_4_k_cu_d3d511354cuda3std6ranges3__45__cpo4nextE:
	.zero		1
	.type		_ZN34_INTERNAL_fcefaa9e_4_k_cu_d3d511354cuda3std6ranges3__45__cpo4swapE,@object
	.size		_ZN34_INTERNAL_fcefaa9e_4_k_cu_d3d511354cuda3std6ranges3__45__cpo4swapE,(_ZN34_INTERNAL_fcefaa9e_4_k_cu_d3d511356thrust24THRUST_300001_SM_1000_NS8cuda_cub10par_nosyncE - _ZN34_INTERNAL_fcefaa9e_4_k_cu_d3d511354cuda3std6ranges3__45__cpo4swapE)
_ZN34_INTERNAL_fcefaa9e_4_k_cu_d3d511354cuda3std6ranges3__45__cpo4swapE:
	.zero		1
	.type		_ZN34_INTERNAL_fcefaa9e_4_k_cu_d3d511356thrust24THRUST_300001_SM_1000_NS8cuda_cub10par_nosyncE,@object
	.size		_ZN34_INTERNAL_fcefaa9e_4_k_cu_d3d511356thrust24THRUST_300001_SM_1000_NS8cuda_cub10par_nosyncE,(_ZN34_INTERNAL_fcefaa9e_4_k_cu_d3d511356thrust24THRUST_300001_SM_1000_NS3seqE - _ZN34_INTERNAL_fcefaa9e_4_k_cu_d3d511356thrust24THRUST_300001_SM_1000_NS8cuda_cub10par_nosyncE)
_ZN34_INTERNAL_fcefaa9e_4_k_cu_d3d511356thrust24THRUST_300001_SM_1000_NS8cuda_cub10par_nosyncE:
	.zero		1
	.type		_ZN34_INTERNAL_fcefaa9e_4_k_cu_d3d511356thrust24THRUST_300001_SM_1000_NS3seqE,@object
	.size		_ZN34_INTERNAL_fcefaa9e_4_k_cu_d3d511356thrust24THRUST_300001_SM_1000_NS3seqE,(_ZN34_INTERNAL_fcefaa9e_4_k_cu_d3d511354cuda3std3__420unreachable_sentinelE - _ZN34_INTERNAL_fcefaa9e_4_k_cu_d3d511356thrust24THRUST_300001_SM_1000_NS3seqE)
_ZN34_INTERNAL_fcefaa9e_4_k_cu_d3d511356thrust24THRUST_300001_SM_1000_NS3seqE:
	.zero		1
	.type		_ZN34_INTERNAL_fcefaa9e_4_k_cu_d3d511354cuda3std3__420unreachable_sentinelE,@object
	.size		_ZN34_INTERNAL_fcefaa9e_4_k_cu_d3d511354cuda3std3__420unreachable_sentinelE,(_ZN34_INTERNAL_fcefaa9e_4_k_cu_d3d511354cuda3std6ranges3__45__cpo5ssizeE - _ZN34_INTERNAL_fcefaa9e_4_k_cu_d3d511354cuda3std3__420unreachable_sentinelE)
_ZN34_INTERNAL_fcefaa9e_4_k_cu_d3d511354cuda3std3__420unreachable_sentinelE:
	.zero		1
	.type		_ZN34_INTERNAL_fcefaa9e_4_k_cu_d3d511354cuda3std6ranges3__45__cpo5ssizeE,@object
	.size		_ZN34_INTERNAL_fcefaa9e_4_k_cu_d3d511354cuda3std6ranges3__45__cpo5ssizeE,(_ZN34_INTERNAL_fcefaa9e_4_k_cu_d3d511356thrust24THRUST_300001_SM_1000_NS12placeholders2_3E - _ZN34_INTERNAL_fcefaa9e_4_k_cu_d3d511354cuda3std6ranges3__45__cpo5ssizeE)
_ZN34_INTERNAL_fcefaa9e_4_k_cu_d3d511354cuda3std6ranges3__45__cpo5ssizeE:
	.zero		1
	.type		_ZN34_INTERNAL_fcefaa9e_4_k_cu_d3d511356thrust24THRUST_300001_SM_1000_NS12placeholders2_3E,@object
	.size		_ZN34_INTERNAL_fcefaa9e_4_k_cu_d3d511356thrust24THRUST_300001_SM_1000_NS12placeholders2_3E,(_ZN34_INTERNAL_fcefaa9e_4_k_cu_d3d511354cuda3std3__45__cpo4cendE - _ZN34_INTERNAL_fcefaa9e_4_k_cu_d3d511356thrust24THRUST_300001_SM_1000_NS12placeholders2_3E)
_ZN34_INTERNAL_fcefaa9e_4_k_cu_d3d511356thrust24THRUST_300001_SM_1000_NS12placeholders2_3E:
	.zero		1
	.type		_ZN34_INTERNAL_fcefaa9e_4_k_cu_d3d511354cuda3std3__45__cpo4cendE,@object
	.size		_ZN34_INTERNAL_fcefaa9e_4_k_cu_d3d511354cuda3std3__45__cpo4cendE,(_ZN34_INTERNAL_fcefaa9e_4_k_cu_d3d511354cuda3std6ranges3__45__cpo4cendE - _ZN34_INTERNAL_fcefaa9e_4_k_cu_d3d511354cuda3std3__45__cpo4cendE)
_ZN34_INTERNAL_fcefaa9e_4_k_cu_d3d511354cuda3std3__45__cpo4cendE:
	.zero		1
	.type		_ZN34_INTERNAL_fcefaa9e_4_k_cu_d3d511354cuda3std6ranges3__45__cpo4cendE,@object
	.size		_ZN34_INTERNAL_fcefaa9e_4_k_cu_d3d511354cuda3std6ranges3__45__cpo4cendE,(_ZN34_INTERNAL_fcefaa9e_4_k_cu_d3d511356thrust24THRUST_300001_SM_1000_NS12placeholders2_7E - _ZN34_INTERNAL_fcefaa9e_4_k_cu_d3d511354cuda3std6ranges3__45__cpo4cendE)
_ZN34_INTERNAL_fcefaa9e_4_k_cu_d3d511354cuda3std6ranges3__45__cpo4cendE:
	.zero		1
	.type		_ZN34_INTERNAL_fcefaa9e_4_k_cu_d3d511356thrust24THRUST_300001_SM_1000_NS12placeholders2_7E,@object
	.size		_ZN34_INTERNAL_fcefaa9e_4_k_cu_d3d511356thrust24THRUST_300001_SM_1000_NS12placeholders2_7E,(_ZN34_INTERNAL_fcefaa9e_4_k_cu_d3d511354cuda3std3__45__cpo5crendE - _ZN34_INTERNAL_fcefaa9e_4_k_cu_d3d511356thrust24THRUST_300001_SM_1000_NS12placeholders2_7E)
_ZN34_INTERNAL_fcefaa9e_4_k_cu_d3d511356thrust24THRUST_300001_SM_1000_NS12placeholders2_7E:
	.zero		1
	.type		_ZN34_INTERNAL_fcefaa9e_4_k_cu_d3d511354cuda3std3__45__cpo5crendE,@object
	.size		_ZN34_INTERNAL_fcefaa9e_4_k_cu_d3d511354cuda3std3__45__cpo5crendE,(_ZN34_INTERNAL_fcefaa9e_4_k_cu_d3d511354cuda3std6ranges3__45__cpo4prevE - _ZN34_INTERNAL_fcefaa9e_4_k_cu_d3d511354cuda3std3__45__cpo5crendE)
_ZN34_INTERNAL_fcefaa9e_4_k_cu_d3d511354cuda3std3__45__cpo5crendE:
	.zero		1
	.type		_ZN34_INTERNAL_fcefaa9e_4_k_cu_d3d511354cuda3std6ranges3__45__cpo4prevE,@object
	.size		_ZN34_INTERNAL_fcefaa9e_4_k_cu_d3d511354cuda3std6ranges3__45__cpo4prevE,(_ZN34_INTERNAL_fcefaa9e_4_k_cu_d3d511354cuda3std6ranges3__45__cpo9iter_moveE - _ZN34_INTERNAL_fcefaa9e_4_k_cu_d3d511354cuda3std6ranges3__45__cpo4prevE)
_ZN34_INTERNAL_fcefaa9e_4_k_cu_d3d511354cuda3std6ranges3__45__cpo4prevE:
	.zero		1
	.type		_ZN34_INTERNAL_fcefaa9e_4_k_cu_d3d511354cuda3std6ranges3__45__cpo9iter_moveE,@object
	.size		_ZN34_INTERNAL_fcefaa9e_4_k_cu_d3d511354cuda3std6ranges3__45__cpo9iter_moveE,(_ZN34_INTERNAL_fcefaa9e_4_k_cu_d3d511356thrust24THRUST_300001_SM_1000_NS6system6detail10sequential3seqE - _ZN34_INTERNAL_fcefaa9e_4_k_cu_d3d511354cuda3std6ranges3__45__cpo9iter_moveE)
_ZN34_INTERNAL_fcefaa9e_4_k_cu_d3d511354cuda3std6ranges3__45__cpo9iter_moveE:
	.zero		1
	.type		_ZN34_INTERNAL_fcefaa9e_4_k_cu_d3d511356thrust24THRUST_300001_SM_1000_NS6system6detail10sequential3seqE,@object
	.size		_ZN34_INTERNAL_fcefaa9e_4_k_cu_d3d511356thrust24THRUST_300001_SM_1000_NS6system6detail10sequential3seqE,(_ZN34_INTERNAL_fcefaa9e_4_k_cu_d3d511356thrust24THRUST_300001_SM_1000_NS12placeholders2_9E - _ZN34_INTERNAL_fcefaa9e_4_k_cu_d3d511356thrust24THRUST_300001_SM_1000_NS6system6detail10sequential3seqE)
_ZN34_INTERNAL_fcefaa9e_4_k_cu_d3d511356thrust24THRUST_300001_SM_1000_NS6system6detail10sequential3seqE:
	.zero		1
	.type		_ZN34_INTERNAL_fcefaa9e_4_k_cu_d3d511356thrust24THRUST_300001_SM_1000_NS12placeholders2_9E,@object
	.size		_ZN34_INTERNAL_fcefaa9e_4_k_cu_d3d511356thrust24THRUST_300001_SM_1000_NS12placeholders2_9E,(_ZN34_INTERNAL_fcefaa9e_4_k_cu_d3d511354cuda3std3__419piecewise_constructE - _ZN34_INTERNAL_fcefaa9e_4_k_cu_d3d511356thrust24THRUST_300001_SM_1000_NS12placeholders2_9E)
_ZN34_INTERNAL_fcefaa9e_4_k_cu_d3d511356thrust24THRUST_300001_SM_1000_NS12placeholders2_9E:
	.zero		1
	.type		_ZN34_INTERNAL_fcefaa9e_4_k_cu_d3d511354cuda3std3__419piecewise_constructE,@object
	.size		_ZN34_INTERNAL_fcefaa9e_4_k_cu_d3d511354cuda3std3__419piecewise_constructE,(_ZN34_INTERNAL_fcefaa9e_4_k_cu_d3d511354cuda3std6ranges3__45__cpo5cdataE - _ZN34_INTERNAL_fcefaa9e_4_k_cu_d3d511354cuda3std3__419piecewise_constructE)
_ZN34_INTERNAL_fcefaa9e_4_k_cu_d3d511354cuda3std3__419piecewise_constructE:
	.zero		1
	.type		_ZN34_INTERNAL_fcefaa9e_4_k_cu_d3d511354cuda3std6ranges3__45__cpo5cdataE,@object
	.size		_ZN34_INTERNAL_fcefaa9e_4_k_cu_d3d511354cuda3std6ranges3__45__cpo5cdataE,(_ZN34_INTERNAL_fcefaa9e_4_k_cu_d3d511356thrust24THRUST_300001_SM_1000_NS12placeholders2_1E - _ZN34_INTERNAL_fcefaa9e_4_k_cu_d3d511354cuda3std6ranges3__45__cpo5cdataE)
_ZN34_INTERNAL_fcefaa9e_4_k_cu_d3d511354cuda3std6ranges3__45__cpo5cdataE:
	.zero		1
	.type		_ZN34_INTERNAL_fcefaa9e_4_k_cu_d3d511356thrust24THRUST_300001_SM_1000_NS12placeholders2_1E,@object
	.size		_ZN34_INTERNAL_fcefaa9e_4_k_cu_d3d511356thrust24THRUST_300001_SM_1000_NS12placeholders2_1E,(_ZN34_INTERNAL_fcefaa9e_4_k_cu_d3d511354cuda3std3__45__cpo3endE - _ZN34_INTERNAL_fcefaa9e_4_k_cu_d3d511356thrust24THRUST_300001_SM_1000_NS12placeholders2_1E)
_ZN34_INTERNAL_fcefaa9e_4_k_cu_d3d511356thrust24THRUST_300001_SM_1000_NS12placeholders2_1E:
	.zero		1
	.type		_ZN34_INTERNAL_fcefaa9e_4_k_cu_d3d511354cuda3std3__45__cpo3endE,@object
	.size		_ZN34_INTERNAL_fcefaa9e_4_k_cu_d3d511354cuda3std3__45__cpo3endE,(_ZN34_INTERNAL_fcefaa9e_4_k_cu_d3d511354cuda3std6ranges3__45__cpo3endE - _ZN34_INTERNAL_fcefaa9e_4_k_cu_d3d511354cuda3std3__45__cpo3endE)
_ZN34_INTERNAL_fcefaa9e_4_k_cu_d3d511354cuda3std3__45__cpo3endE:
	.zero		1
	.type		_ZN34_INTERNAL_fcefaa9e_4_k_cu_d3d511354cuda3std6ranges3__45__cpo3endE,@object
	.size		_ZN34_INTERNAL_fcefaa9e_4_k_cu_d3d511354cuda3std6ranges3__45__cpo3endE,(_ZN34_INTERNAL_fcefaa9e_4_k_cu_d3d511356thrust24THRUST_300001_SM_1000_NS12placeholders2_5E - _ZN34_INTERNAL_fcefaa9e_4_k_cu_d3d511354cuda3std6ranges3__45__cpo3endE)
_ZN34_INTERNAL_fcefaa9e_4_k_cu_d3d511354cuda3std6ranges3__45__cpo3endE:
	.zero		1
	.type		_ZN34_INTERNAL_fcefaa9e_4_k_cu_d3d511356thrust24THRUST_300001_SM_1000_NS12placeholders2_5E,@object
	.size		_ZN34_INTERNAL_fcefaa9e_4_k_cu_d3d511356thrust24THRUST_300001_SM_1000_NS12placeholders2_5E,(_ZN34_INTERNAL_fcefaa9e_4_k_cu_d3d511354cuda3std3__45__cpo4rendE - _ZN34_INTERNAL_fcefaa9e_4_k_cu_d3d511356thrust24THRUST_300001_SM_1000_NS12placeholders2_5E)
_ZN34_INTERNAL_fcefaa9e_4_k_cu_d3d511356thrust24THRUST_300001_SM_1000_NS12placeholders2_5E:
	.zero		1
	.type		_ZN34_INTERNAL_fcefaa9e_4_k_cu_d3d511354cuda3std3__45__cpo4rendE,@object
	.size		_ZN34_INTERNAL_fcefaa9e_4_k_cu_d3d511354cuda3std3__45__cpo4rendE,(_ZN34_INTERNAL_fcefaa9e_4_k_cu_d3d511354cuda3std6ranges3__45__cpo9iter_swapE - _ZN34_INTERNAL_fcefaa9e_4_k_cu_d3d511354cuda3std3__45__cpo4rendE)
_ZN34_INTERNAL_fcefaa9e_4_k_cu_d3d511354cuda3std3__45__cpo4rendE:
	.zero		1
	.type		_ZN34_INTERNAL_fcefaa9e_4_k_cu_d3d511354cuda3std6ranges3__45__cpo9iter_swapE,@object
	.size		_ZN34_INTERNAL_fcefaa9e_4_k_cu_d3d511354cuda3std6ranges3__45__cpo9iter_swapE,(_ZN34_INTERNAL_fcefaa9e_4_k_cu_d3d511354cuda3std3__48unexpectE - _ZN34_INTERNAL_fcefaa9e_4_k_cu_d3d511354cuda3std6ranges3__45__cpo9iter_swapE)
_ZN34_INTERNAL_fcefaa9e_4_k_cu_d3d511354cuda3std6ranges3__45__cpo9iter_swapE:
	.zero		1
	.type		_ZN34_INTERNAL_fcefaa9e_4_k_cu_d3d511354cuda3std3__48unexpectE,@object
	.size		_ZN34_INTERNAL_fcefaa9e_4_k_cu_d3d511354cuda3std3__48unexpectE,(_ZN34_INTERNAL_fcefaa9e_4_k_cu_d3d511356thrust24THRUST_300001_SM_1000_NS8cuda_cub3parE - _ZN34_INTERNAL_fcefaa9e_4_k_cu_d3d511354cuda3std3__48unexpectE)
_ZN34_INTERNAL_fcefaa9e_4_k_cu_d3d511354cuda3std3__48unexpectE:
	.zero		1
	.type		_ZN34_INTERNAL_fcefaa9e_4_k_cu_d3d511356thrust24THRUST_300001_SM_1000_NS8cuda_cub3parE,@object
	.size		_ZN34_INTERNAL_fcefaa9e_4_k_cu_d3d511356thrust24THRUST_300001_SM_1000_NS8cuda_cub3parE,(.L_29 - _ZN34_INTERNAL_fcefaa9e_4_k_cu_d3d511356thrust24THRUST_300001_SM_1000_NS8cuda_cub3parE)
_ZN34_INTERNAL_fcefaa9e_4_k_cu_d3d511356thrust24THRUST_300001_SM_1000_NS8cuda_cub3parE:
	.zero		1
.L_29:


//--------------------- .nv.constant0._ZN3cub18CUB_300001_SM_10006detail8for_each13static_kernelINS2_12policy_hub_t12policy_500_tEiN6thrust24THRUST_300001_SM_1000_NS8cuda_cub6__fill7functorIPxxEEEEvT0_T1_ --------------------------
	.section	.nv.constant0._ZN3cub18CUB_300001_SM_10006detail8for_each13static_kernelINS2_12policy_hub_t12policy_500_tEiN6thrust24THRUST_300001_SM_1000_NS8cuda_cub6__fill7functorIPxxEEEEvT0_T1_,"a",@progbits
	.sectionflags	@""
	.align	4
.nv.constant0._ZN3cub18CUB_300001_SM_10006detail8for_each13static_kernelINS2_12policy_hub_t12policy_500_tEiN6thrust24THRUST_300001_SM_1000_NS8cuda_cub6__fill7functorIPxxEEEEvT0_T1_:
	.zero		920


//--------------------- .nv.constant0._ZN3cub18CUB_300001_SM_10006detail11EmptyKernelIvEEvv --------------------------
	.section	.nv.constant0._ZN3cub18CUB_300001_SM_10006detail11EmptyKernelIvEEvv,"a",@progbits
	.sectionflags	@""
	.align	4
.nv.constant0._ZN3cub18CUB_300001_SM_10006detail11EmptyKernelIvEEvv:
	.zero		896


//--------------------- .nv.constant0.lll_kernel  --------------------------
	.section	.nv.constant0.lll_kernel,"a",@progbits
	.sectionflags	@""
	.align	4
.nv.constant0.lll_kernel:
	.zero		928


//--------------------- SYMBOLS --------------------------

	.type		.nv.reservedSmem.offset0,@object
	.size		.nv.reservedSmem.offset0,0x4
